//
// Generated by NVIDIA NVVM Compiler
//
// Compiler Build ID: CL-36424714
// Cuda compilation tools, release 13.0, V13.0.88
// Based on NVVM 20.0.0
//

.version 9.0
.target sm_100
.address_size 64

	// .globl	_Z16kern_a_coalescedPKfPfiii
.extern .shared .align 16 .b8 sdata[];

.visible .entry _Z16kern_a_coalescedPKfPfiii(
	.param .u64 .ptr .align 1 _Z16kern_a_coalescedPKfPfiii_param_0,
	.param .u64 .ptr .align 1 _Z16kern_a_coalescedPKfPfiii_param_1,
	.param .u32 _Z16kern_a_coalescedPKfPfiii_param_2,
	.param .u32 _Z16kern_a_coalescedPKfPfiii_param_3,
	.param .u32 _Z16kern_a_coalescedPKfPfiii_param_4
)
{
	.reg .pred 	%p<22>;
	.reg .b32 	%r<95>;
	.reg .b32 	%f<76>;
	.reg .b64 	%rd<20>;

	ld.param.u64 	%rd7, [_Z16kern_a_coalescedPKfPfiii_param_0];
	ld.param.u64 	%rd8, [_Z16kern_a_coalescedPKfPfiii_param_1];
	ld.param.u32 	%r54, [_Z16kern_a_coalescedPKfPfiii_param_2];
	ld.param.u32 	%r55, [_Z16kern_a_coalescedPKfPfiii_param_3];
	ld.param.u32 	%r56, [_Z16kern_a_coalescedPKfPfiii_param_4];
	cvta.to.global.u64 	%rd1, %rd8;
	cvta.to.global.u64 	%rd2, %rd7;
	shl.b32 	%r1, %r55, 1;
	sub.s32 	%r2, %r54, %r1;
	mov.u32 	%r57, %ctaid.y;
	mov.u32 	%r58, %ntid.y;
	mov.u32 	%r59, %tid.y;
	mad.lo.s32 	%r3, %r57, %r58, %r59;
	mov.u32 	%r60, %ctaid.x;
	mov.u32 	%r61, %ntid.x;
	mov.u32 	%r62, %tid.x;
	mad.lo.s32 	%r63, %r60, %r61, %r62;
	mul.lo.s32 	%r4, %r56, %r63;
	setp.ge.s32 	%p1, %r3, %r2;
	setp.lt.s32 	%p2, %r56, 1;
	or.pred  	%p3, %p1, %p2;
	@%p3 bra 	$L__BB0_33;
	neg.s32 	%r5, %r55;
	setp.gt.s32 	%p4, %r55, -1;
	mul.lo.s32 	%r6, %r2, %r3;
	@%p4 bra 	$L__BB0_18;
	and.b32  	%r7, %r56, 3;
	setp.lt.u32 	%p13, %r56, 4;
	mov.b32 	%r83, 0;
	@%p13 bra 	$L__BB0_13;
	and.b32  	%r83, %r56, 2147483644;
	neg.s32 	%r82, %r83;
	add.s32 	%r81, %r4, 3;
	add.s64 	%rd3, %rd1, 8;
	add.s32 	%r80, %r4, %r6;
$L__BB0_4:
	mul.wide.s32 	%rd18, %r80, 4;
	add.s64 	%rd4, %rd3, %rd18;
	add.s32 	%r15, %r81, -2;
	add.s32 	%r73, %r81, -3;
	setp.ge.s32 	%p14, %r73, %r2;
	@%p14 bra 	$L__BB0_6;
	mov.b32 	%r74, 0;
	st.global.u32 	[%rd4+-8], %r74;
$L__BB0_6:
	setp.ge.s32 	%p15, %r15, %r2;
	@%p15 bra 	$L__BB0_8;
	mov.b32 	%r75, 0;
	st.global.u32 	[%rd4+-4], %r75;
$L__BB0_8:
	add.s32 	%r76, %r15, 1;
	setp.ge.s32 	%p16, %r76, %r2;
	@%p16 bra 	$L__BB0_10;
	mov.b32 	%r77, 0;
	st.global.u32 	[%rd4], %r77;
$L__BB0_10:
	setp.ge.s32 	%p17, %r81, %r2;
	@%p17 bra 	$L__BB0_12;
	mov.b32 	%r78, 0;
	st.global.u32 	[%rd4+4], %r78;
$L__BB0_12:
	add.s32 	%r82, %r82, 4;
	add.s32 	%r81, %r81, 4;
	add.s32 	%r80, %r80, 4;
	setp.ne.s32 	%p18, %r82, 0;
	@%p18 bra 	$L__BB0_4;
$L__BB0_13:
	setp.eq.s32 	%p19, %r7, 0;
	@%p19 bra 	$L__BB0_33;
	add.s32 	%r85, %r83, %r4;
	add.s32 	%r86, %r85, %r6;
	neg.s32 	%r84, %r7;
$L__BB0_15:
	.pragma "nounroll";
	mul.wide.s32 	%rd19, %r86, 4;
	add.s64 	%rd5, %rd1, %rd19;
	setp.ge.s32 	%p20, %r85, %r2;
	@%p20 bra 	$L__BB0_17;
	mov.b32 	%r79, 0;
	st.global.u32 	[%rd5], %r79;
$L__BB0_17:
	add.s32 	%r86, %r86, 1;
	add.s32 	%r85, %r85, 1;
	add.s32 	%r84, %r84, 1;
	setp.eq.s32 	%p21, %r84, 0;
	@%p21 bra 	$L__BB0_33;
	bra.uni 	$L__BB0_15;
$L__BB0_18:
	add.s32 	%r65, %r1, 1;
	and.b32  	%r29, %r1, 14;
	and.b32  	%r30, %r1, 6;
	and.b32  	%r31, %r55, 1;
	and.b32  	%r66, %r65, 2147483632;
	neg.s32 	%r32, %r66;
	add.s32 	%r33, %r55, %r3;
	mov.b32 	%r87, 0;
$L__BB0_19:
	add.s32 	%r35, %r87, %r4;
	setp.ge.s32 	%p5, %r35, %r2;
	@%p5 bra 	$L__BB0_32;
	add.s32 	%r36, %r35, %r55;
	mov.f32 	%f72, 0f00000000;
	mov.u32 	%r88, %r5;
$L__BB0_21:
	setp.lt.u32 	%p6, %r1, 15;
	add.s32 	%r67, %r33, %r88;
	mul.lo.s32 	%r38, %r67, %r54;
	add.s32 	%r39, %r36, %r38;
	mov.u32 	%r92, %r5;
	@%p6 bra 	$L__BB0_24;
	add.s32 	%r89, %r35, %r38;
	mov.u32 	%r90, %r32;
	mov.u32 	%r92, %r5;
$L__BB0_23:
	.pragma "nounroll";
	mul.wide.s32 	%rd9, %r89, 4;
	add.s64 	%rd10, %rd2, %rd9;
	ld.global.f32 	%f13, [%rd10];
	add.f32 	%f14, %f72, %f13;
	ld.global.f32 	%f15, [%rd10+4];
	add.f32 	%f16, %f14, %f15;
	ld.global.f32 	%f17, [%rd10+8];
	add.f32 	%f18, %f16, %f17;
	ld.global.f32 	%f19, [%rd10+12];
	add.f32 	%f20, %f18, %f19;
	ld.global.f32 	%f21, [%rd10+16];
	add.f32 	%f22, %f20, %f21;
	ld.global.f32 	%f23, [%rd10+20];
	add.f32 	%f24, %f22, %f23;
	ld.global.f32 	%f25, [%rd10+24];
	add.f32 	%f26, %f24, %f25;
	ld.global.f32 	%f27, [%rd10+28];
	add.f32 	%f28, %f26, %f27;
	ld.global.f32 	%f29, [%rd10+32];
	add.f32 	%f30, %f28, %f29;
	ld.global.f32 	%f31, [%rd10+36];
	add.f32 	%f32, %f30, %f31;
	ld.global.f32 	%f33, [%rd10+40];
	add.f32 	%f34, %f32, %f33;
	ld.global.f32 	%f35, [%rd10+44];
	add.f32 	%f36, %f34, %f35;
	ld.global.f32 	%f37, [%rd10+48];
	add.f32 	%f38, %f36, %f37;
	ld.global.f32 	%f39, [%rd10+52];
	add.f32 	%f40, %f38, %f39;
	ld.global.f32 	%f41, [%rd10+56];
	add.f32 	%f42, %f40, %f41;
	ld.global.f32 	%f43, [%rd10+60];
	add.f32 	%f72, %f42, %f43;
	add.s32 	%r92, %r92, 16;
	add.s32 	%r90, %r90, 16;
	add.s32 	%r89, %r89, 16;
	setp.ne.s32 	%p7, %r90, 0;
	@%p7 bra 	$L__BB0_23;
$L__BB0_24:
	setp.lt.u32 	%p8, %r29, 7;
	@%p8 bra 	$L__BB0_26;
	add.s32 	%r68, %r39, %r92;
	mul.wide.s32 	%rd11, %r68, 4;
	add.s64 	%rd12, %rd2, %rd11;
	ld.global.f32 	%f44, [%rd12];
	add.f32 	%f45, %f72, %f44;
	ld.global.f32 	%f46, [%rd12+4];
	add.f32 	%f47, %f45, %f46;
	ld.global.f32 	%f48, [%rd12+8];
	add.f32 	%f49, %f47, %f48;
	ld.global.f32 	%f50, [%rd12+12];
	add.f32 	%f51, %f49, %f50;
	ld.global.f32 	%f52, [%rd12+16];
	add.f32 	%f53, %f51, %f52;
	ld.global.f32 	%f54, [%rd12+20];
	add.f32 	%f55, %f53, %f54;
	ld.global.f32 	%f56, [%rd12+24];
	add.f32 	%f57, %f55, %f56;
	ld.global.f32 	%f58, [%rd12+28];
	add.f32 	%f72, %f57, %f58;
	add.s32 	%r92, %r92, 8;
$L__BB0_26:
	setp.lt.u32 	%p9, %r30, 3;
	@%p9 bra 	$L__BB0_28;
	add.s32 	%r69, %r39, %r92;
	mul.wide.s32 	%rd13, %r69, 4;
	add.s64 	%rd14, %rd2, %rd13;
	ld.global.f32 	%f59, [%rd14];
	add.f32 	%f60, %f72, %f59;
	ld.global.f32 	%f61, [%rd14+4];
	add.f32 	%f62, %f60, %f61;
	ld.global.f32 	%f63, [%rd14+8];
	add.f32 	%f64, %f62, %f63;
	ld.global.f32 	%f65, [%rd14+12];
	add.f32 	%f72, %f64, %f65;
	add.s32 	%r92, %r92, 4;
$L__BB0_28:
	setp.eq.s32 	%p10, %r31, 0;
	add.s32 	%r70, %r39, %r92;
	mul.wide.s32 	%rd15, %r70, 4;
	add.s64 	%rd6, %rd2, %rd15;
	ld.global.f32 	%f66, [%rd6];
	add.f32 	%f72, %f72, %f66;
	@%p10 bra 	$L__BB0_30;
	ld.global.f32 	%f67, [%rd6+4];
	add.f32 	%f68, %f72, %f67;
	ld.global.f32 	%f69, [%rd6+8];
	add.f32 	%f72, %f68, %f69;
$L__BB0_30:
	add.s32 	%r52, %r88, 1;
	setp.ne.s32 	%p11, %r88, %r55;
	mov.u32 	%r88, %r52;
	@%p11 bra 	$L__BB0_21;
	add.s32 	%r71, %r35, %r6;
	mul.wide.s32 	%rd16, %r71, 4;
	add.s64 	%rd17, %rd1, %rd16;
	st.global.f32 	[%rd17], %f72;
$L__BB0_32:
	add.s32 	%r87, %r87, 1;
	setp.ne.s32 	%p12, %r87, %r56;
	@%p12 bra 	$L__BB0_19;
$L__BB0_33:
	ret;

}
	// .globl	_Z18kern_b_uncoalescedPKfPfiii
.visible .entry _Z18kern_b_uncoalescedPKfPfiii(
	.param .u64 .ptr .align 1 _Z18kern_b_uncoalescedPKfPfiii_param_0,
	.param .u64 .ptr .align 1 _Z18kern_b_uncoalescedPKfPfiii_param_1,
	.param .u32 _Z18kern_b_uncoalescedPKfPfiii_param_2,
	.param .u32 _Z18kern_b_uncoalescedPKfPfiii_param_3,
	.param .u32 _Z18kern_b_uncoalescedPKfPfiii_param_4
)
{
	.reg .pred 	%p<22>;
	.reg .b32 	%r<114>;
	.reg .b32 	%f<76>;
	.reg .b64 	%rd<25>;

	ld.param.u64 	%rd4, [_Z18kern_b_uncoalescedPKfPfiii_param_0];
	ld.param.u64 	%rd5, [_Z18kern_b_uncoalescedPKfPfiii_param_1];
	ld.param.u32 	%r65, [_Z18kern_b_uncoalescedPKfPfiii_param_2];
	ld.param.u32 	%r66, [_Z18kern_b_uncoalescedPKfPfiii_param_3];
	ld.param.u32 	%r67, [_Z18kern_b_uncoalescedPKfPfiii_param_4];
	cvta.to.global.u64 	%rd1, %rd5;
	cvta.to.global.u64 	%rd2, %rd4;
	shl.b32 	%r1, %r66, 1;
	sub.s32 	%r2, %r65, %r1;
	mov.u32 	%r68, %ctaid.x;
	mov.u32 	%r69, %ntid.x;
	mul.lo.s32 	%r3, %r68, %r69;
	mov.u32 	%r4, %tid.x;
	add.s32 	%r5, %r3, %r4;
	mov.u32 	%r70, %ctaid.y;
	mov.u32 	%r71, %ntid.y;
	mov.u32 	%r72, %tid.y;
	mad.lo.s32 	%r73, %r70, %r71, %r72;
	mul.lo.s32 	%r6, %r67, %r73;
	setp.ge.s32 	%p1, %r5, %r2;
	setp.lt.s32 	%p2, %r67, 1;
	or.pred  	%p3, %p1, %p2;
	@%p3 bra 	$L__BB1_33;
	neg.s32 	%r7, %r66;
	setp.gt.s32 	%p4, %r66, -1;
	@%p4 bra 	$L__BB1_18;
	and.b32  	%r8, %r67, 3;
	setp.lt.u32 	%p13, %r67, 4;
	mov.b32 	%r102, 0;
	@%p13 bra 	$L__BB1_13;
	and.b32  	%r102, %r67, 2147483644;
	neg.s32 	%r101, %r102;
	mul.lo.s32 	%r83, %r6, %r2;
	add.s32 	%r84, %r83, %r2;
	add.s32 	%r100, %r5, %r84;
	shl.b32 	%r85, %r65, 2;
	shl.b32 	%r86, %r66, 3;
	sub.s32 	%r12, %r85, %r86;
	add.s32 	%r99, %r6, 3;
	add.s32 	%r87, %r6, 2;
	mad.lo.s32 	%r98, %r2, %r87, %r5;
	mad.lo.s32 	%r97, %r2, %r99, %r5;
	add.s32 	%r88, %r4, %r83;
	add.s32 	%r96, %r88, %r3;
$L__BB1_4:
	add.s32 	%r23, %r99, -2;
	add.s32 	%r89, %r99, -3;
	setp.ge.s32 	%p14, %r89, %r2;
	@%p14 bra 	$L__BB1_6;
	mul.wide.s32 	%rd15, %r96, 4;
	add.s64 	%rd16, %rd1, %rd15;
	mov.b32 	%r90, 0;
	st.global.u32 	[%rd16], %r90;
$L__BB1_6:
	setp.ge.s32 	%p15, %r23, %r2;
	@%p15 bra 	$L__BB1_8;
	mul.wide.s32 	%rd17, %r100, 4;
	add.s64 	%rd18, %rd1, %rd17;
	mov.b32 	%r91, 0;
	st.global.u32 	[%rd18], %r91;
$L__BB1_8:
	add.s32 	%r92, %r23, 1;
	setp.ge.s32 	%p16, %r92, %r2;
	@%p16 bra 	$L__BB1_10;
	mul.wide.s32 	%rd19, %r98, 4;
	add.s64 	%rd20, %rd1, %rd19;
	mov.b32 	%r93, 0;
	st.global.u32 	[%rd20], %r93;
$L__BB1_10:
	setp.ge.s32 	%p17, %r99, %r2;
	@%p17 bra 	$L__BB1_12;
	mul.wide.s32 	%rd21, %r97, 4;
	add.s64 	%rd22, %rd1, %rd21;
	mov.b32 	%r94, 0;
	st.global.u32 	[%rd22], %r94;
$L__BB1_12:
	add.s32 	%r101, %r101, 4;
	add.s32 	%r100, %r100, %r12;
	add.s32 	%r99, %r99, 4;
	add.s32 	%r98, %r98, %r12;
	add.s32 	%r97, %r97, %r12;
	add.s32 	%r96, %r96, %r12;
	setp.ne.s32 	%p18, %r101, 0;
	@%p18 bra 	$L__BB1_4;
$L__BB1_13:
	setp.eq.s32 	%p19, %r8, 0;
	@%p19 bra 	$L__BB1_33;
	add.s32 	%r104, %r102, %r6;
	mad.lo.s32 	%r105, %r104, %r2, %r5;
	neg.s32 	%r103, %r8;
$L__BB1_15:
	.pragma "nounroll";
	setp.ge.s32 	%p20, %r104, %r2;
	@%p20 bra 	$L__BB1_17;
	mul.wide.s32 	%rd23, %r105, 4;
	add.s64 	%rd24, %rd1, %rd23;
	mov.b32 	%r95, 0;
	st.global.u32 	[%rd24], %r95;
$L__BB1_17:
	add.s32 	%r105, %r105, %r2;
	add.s32 	%r104, %r104, 1;
	add.s32 	%r103, %r103, 1;
	setp.eq.s32 	%p21, %r103, 0;
	@%p21 bra 	$L__BB1_33;
	bra.uni 	$L__BB1_15;
$L__BB1_18:
	add.s32 	%r75, %r1, 1;
	and.b32  	%r40, %r1, 14;
	and.b32  	%r41, %r1, 6;
	and.b32  	%r42, %r66, 1;
	and.b32  	%r76, %r75, 2147483632;
	neg.s32 	%r43, %r76;
	add.s32 	%r44, %r66, %r5;
	mov.b32 	%r106, 0;
$L__BB1_19:
	add.s32 	%r46, %r106, %r6;
	setp.ge.s32 	%p5, %r46, %r2;
	@%p5 bra 	$L__BB1_32;
	add.s32 	%r47, %r46, %r66;
	mov.f32 	%f72, 0f00000000;
	mov.u32 	%r107, %r7;
$L__BB1_21:
	setp.lt.u32 	%p6, %r1, 15;
	add.s32 	%r77, %r47, %r107;
	mul.lo.s32 	%r49, %r77, %r65;
	add.s32 	%r50, %r44, %r49;
	mov.u32 	%r111, %r7;
	@%p6 bra 	$L__BB1_24;
	add.s32 	%r108, %r5, %r49;
	mov.u32 	%r109, %r43;
	mov.u32 	%r111, %r7;
$L__BB1_23:
	.pragma "nounroll";
	mul.wide.s32 	%rd6, %r108, 4;
	add.s64 	%rd7, %rd2, %rd6;
	ld.global.f32 	%f13, [%rd7];
	add.f32 	%f14, %f72, %f13;
	ld.global.f32 	%f15, [%rd7+4];
	add.f32 	%f16, %f14, %f15;
	ld.global.f32 	%f17, [%rd7+8];
	add.f32 	%f18, %f16, %f17;
	ld.global.f32 	%f19, [%rd7+12];
	add.f32 	%f20, %f18, %f19;
	ld.global.f32 	%f21, [%rd7+16];
	add.f32 	%f22, %f20, %f21;
	ld.global.f32 	%f23, [%rd7+20];
	add.f32 	%f24, %f22, %f23;
	ld.global.f32 	%f25, [%rd7+24];
	add.f32 	%f26, %f24, %f25;
	ld.global.f32 	%f27, [%rd7+28];
	add.f32 	%f28, %f26, %f27;
	ld.global.f32 	%f29, [%rd7+32];
	add.f32 	%f30, %f28, %f29;
	ld.global.f32 	%f31, [%rd7+36];
	add.f32 	%f32, %f30, %f31;
	ld.global.f32 	%f33, [%rd7+40];
	add.f32 	%f34, %f32, %f33;
	ld.global.f32 	%f35, [%rd7+44];
	add.f32 	%f36, %f34, %f35;
	ld.global.f32 	%f37, [%rd7+48];
	add.f32 	%f38, %f36, %f37;
	ld.global.f32 	%f39, [%rd7+52];
	add.f32 	%f40, %f38, %f39;
	ld.global.f32 	%f41, [%rd7+56];
	add.f32 	%f42, %f40, %f41;
	ld.global.f32 	%f43, [%rd7+60];
	add.f32 	%f72, %f42, %f43;
	add.s32 	%r111, %r111, 16;
	add.s32 	%r109, %r109, 16;
	add.s32 	%r108, %r108, 16;
	setp.ne.s32 	%p7, %r109, 0;
	@%p7 bra 	$L__BB1_23;
$L__BB1_24:
	setp.lt.u32 	%p8, %r40, 7;
	@%p8 bra 	$L__BB1_26;
	add.s32 	%r78, %r50, %r111;
	mul.wide.s32 	%rd8, %r78, 4;
	add.s64 	%rd9, %rd2, %rd8;
	ld.global.f32 	%f44, [%rd9];
	add.f32 	%f45, %f72, %f44;
	ld.global.f32 	%f46, [%rd9+4];
	add.f32 	%f47, %f45, %f46;
	ld.global.f32 	%f48, [%rd9+8];
	add.f32 	%f49, %f47, %f48;
	ld.global.f32 	%f50, [%rd9+12];
	add.f32 	%f51, %f49, %f50;
	ld.global.f32 	%f52, [%rd9+16];
	add.f32 	%f53, %f51, %f52;
	ld.global.f32 	%f54, [%rd9+20];
	add.f32 	%f55, %f53, %f54;
	ld.global.f32 	%f56, [%rd9+24];
	add.f32 	%f57, %f55, %f56;
	ld.global.f32 	%f58, [%rd9+28];
	add.f32 	%f72, %f57, %f58;
	add.s32 	%r111, %r111, 8;
$L__BB1_26:
	setp.lt.u32 	%p9, %r41, 3;
	@%p9 bra 	$L__BB1_28;
	add.s32 	%r79, %r50, %r111;
	mul.wide.s32 	%rd10, %r79, 4;
	add.s64 	%rd11, %rd2, %rd10;
	ld.global.f32 	%f59, [%rd11];
	add.f32 	%f60, %f72, %f59;
	ld.global.f32 	%f61, [%rd11+4];
	add.f32 	%f62, %f60, %f61;
	ld.global.f32 	%f63, [%rd11+8];
	add.f32 	%f64, %f62, %f63;
	ld.global.f32 	%f65, [%rd11+12];
	add.f32 	%f72, %f64, %f65;
	add.s32 	%r111, %r111, 4;
$L__BB1_28:
	setp.eq.s32 	%p10, %r42, 0;
	add.s32 	%r80, %r50, %r111;
	mul.wide.s32 	%rd12, %r80, 4;
	add.s64 	%rd3, %rd2, %rd12;
	ld.global.f32 	%f66, [%rd3];
	add.f32 	%f72, %f72, %f66;
	@%p10 bra 	$L__BB1_30;
	ld.global.f32 	%f67, [%rd3+4];
	add.f32 	%f68, %f72, %f67;
	ld.global.f32 	%f69, [%rd3+8];
	add.f32 	%f72, %f68, %f69;
$L__BB1_30:
	add.s32 	%r63, %r107, 1;
	setp.ne.s32 	%p11, %r107, %r66;
	mov.u32 	%r107, %r63;
	@%p11 bra 	$L__BB1_21;
	mad.lo.s32 	%r81, %r46, %r2, %r5;
	mul.wide.s32 	%rd13, %r81, 4;
	add.s64 	%rd14, %rd1, %rd13;
	st.global.f32 	[%rd14], %f72;
$L__BB1_32:
	add.s32 	%r106, %r106, 1;
	setp.ne.s32 	%p12, %r106, %r67;
	@%p12 bra 	$L__BB1_19;
$L__BB1_33:
	ret;

}
	// .globl	_Z13kern_c_sharedPKfPfiii
.visible .entry _Z13kern_c_sharedPKfPfiii(
	.param .u64 .ptr .align 1 _Z13kern_c_sharedPKfPfiii_param_0,
	.param .u64 .ptr .align 1 _Z13kern_c_sharedPKfPfiii_param_1,
	.param .u32 _Z13kern_c_sharedPKfPfiii_param_2,
	.param .u32 _Z13kern_c_sharedPKfPfiii_param_3,
	.param .u32 _Z13kern_c_sharedPKfPfiii_param_4
)
{
	.reg .pred 	%p<27>;
	.reg .b32 	%r<127>;
	.reg .b32 	%f<80>;
	.reg .b64 	%rd<14>;

	ld.param.u64 	%rd6, [_Z13kern_c_sharedPKfPfiii_param_0];
	ld.param.u64 	%rd7, [_Z13kern_c_sharedPKfPfiii_param_1];
	ld.param.u32 	%r69, [_Z13kern_c_sharedPKfPfiii_param_2];
	ld.param.u32 	%r70, [_Z13kern_c_sharedPKfPfiii_param_3];
	ld.param.u32 	%r71, [_Z13kern_c_sharedPKfPfiii_param_4];
	cvta.to.global.u64 	%rd1, %rd7;
	shl.b32 	%r1, %r70, 1;
	sub.s32 	%r2, %r69, %r1;
	mov.u32 	%r3, %ntid.x;
	mul.lo.s32 	%r72, %r71, %r3;
	add.s32 	%r4, %r72, %r1;
	mov.u32 	%r5, %ntid.y;
	add.s32 	%r6, %r1, %r5;
	add.s32 	%r73, %r4, 31;
	and.b32  	%r7, %r73, -32;
	mov.u32 	%r74, %ctaid.y;
	mul.lo.s32 	%r8, %r74, %r5;
	mov.u32 	%r75, %ctaid.x;
	mul.lo.s32 	%r9, %r72, %r75;
	mov.u32 	%r10, %tid.y;
	setp.ge.s32 	%p1, %r10, %r6;
	@%p1 bra 	$L__BB2_8;
	mov.u32 	%r11, %tid.x;
	cvta.to.global.u64 	%rd2, %rd6;
	mov.u32 	%r111, %r10;
$L__BB2_2:
	setp.ge.s32 	%p2, %r11, %r4;
	@%p2 bra 	$L__BB2_7;
	add.s32 	%r13, %r111, %r8;
	mul.lo.s32 	%r14, %r13, %r69;
	mul.lo.s32 	%r15, %r111, %r7;
	mov.u32 	%r112, %r11;
$L__BB2_4:
	add.s32 	%r17, %r112, %r9;
	max.s32 	%r76, %r13, %r17;
	setp.ge.s32 	%p3, %r76, %r69;
	mov.f32 	%f73, 0f00000000;
	@%p3 bra 	$L__BB2_6;
	add.s32 	%r77, %r17, %r14;
	mul.wide.s32 	%rd8, %r77, 4;
	add.s64 	%rd9, %rd2, %rd8;
	ld.global.f32 	%f73, [%rd9];
$L__BB2_6:
	add.s32 	%r78, %r112, %r15;
	shl.b32 	%r79, %r78, 2;
	mov.u32 	%r80, sdata;
	add.s32 	%r81, %r80, %r79;
	st.shared.f32 	[%r81], %f73;
	add.s32 	%r112, %r112, %r3;
	setp.lt.s32 	%p4, %r112, %r4;
	@%p4 bra 	$L__BB2_4;
$L__BB2_7:
	add.s32 	%r111, %r111, %r5;
	setp.lt.s32 	%p5, %r111, %r6;
	@%p5 bra 	$L__BB2_2;
$L__BB2_8:
	bar.sync 	0;
	add.s32 	%r20, %r8, %r10;
	setp.ge.s32 	%p6, %r20, %r2;
	setp.lt.s32 	%p7, %r71, 1;
	or.pred  	%p8, %p6, %p7;
	@%p8 bra 	$L__BB2_41;
	mov.u32 	%r82, %tid.x;
	mul.lo.s32 	%r21, %r71, %r82;
	add.s32 	%r22, %r9, %r21;
	setp.gt.s32 	%p9, %r70, -1;
	mul.lo.s32 	%r23, %r2, %r20;
	@%p9 bra 	$L__BB2_26;
	and.b32  	%r24, %r71, 3;
	setp.lt.u32 	%p18, %r71, 4;
	mov.b32 	%r116, 0;
	@%p18 bra 	$L__BB2_21;
	and.b32  	%r116, %r71, 2147483644;
	neg.s32 	%r115, %r116;
	add.s32 	%r114, %r22, 3;
	add.s64 	%rd3, %rd1, 8;
	add.s32 	%r113, %r22, %r23;
$L__BB2_12:
	mul.wide.s32 	%rd12, %r113, 4;
	add.s64 	%rd4, %rd3, %rd12;
	add.s32 	%r32, %r114, -2;
	add.s32 	%r104, %r114, -3;
	setp.ge.s32 	%p19, %r104, %r2;
	@%p19 bra 	$L__BB2_14;
	mov.b32 	%r105, 0;
	st.global.u32 	[%rd4+-8], %r105;
$L__BB2_14:
	setp.ge.s32 	%p20, %r32, %r2;
	@%p20 bra 	$L__BB2_16;
	mov.b32 	%r106, 0;
	st.global.u32 	[%rd4+-4], %r106;
$L__BB2_16:
	add.s32 	%r107, %r32, 1;
	setp.ge.s32 	%p21, %r107, %r2;
	@%p21 bra 	$L__BB2_18;
	mov.b32 	%r108, 0;
	st.global.u32 	[%rd4], %r108;
$L__BB2_18:
	setp.ge.s32 	%p22, %r114, %r2;
	@%p22 bra 	$L__BB2_20;
	mov.b32 	%r109, 0;
	st.global.u32 	[%rd4+4], %r109;
$L__BB2_20:
	add.s32 	%r115, %r115, 4;
	add.s32 	%r114, %r114, 4;
	add.s32 	%r113, %r113, 4;
	setp.ne.s32 	%p23, %r115, 0;
	@%p23 bra 	$L__BB2_12;
$L__BB2_21:
	setp.eq.s32 	%p24, %r24, 0;
	@%p24 bra 	$L__BB2_41;
	add.s32 	%r118, %r116, %r22;
	add.s32 	%r119, %r118, %r23;
	neg.s32 	%r117, %r24;
$L__BB2_23:
	.pragma "nounroll";
	mul.wide.s32 	%rd13, %r119, 4;
	add.s64 	%rd5, %rd1, %rd13;
	setp.ge.s32 	%p25, %r118, %r2;
	@%p25 bra 	$L__BB2_25;
	mov.b32 	%r110, 0;
	st.global.u32 	[%rd5], %r110;
$L__BB2_25:
	add.s32 	%r119, %r119, 1;
	add.s32 	%r118, %r118, 1;
	add.s32 	%r117, %r117, 1;
	setp.eq.s32 	%p26, %r117, 0;
	@%p26 bra 	$L__BB2_41;
	bra.uni 	$L__BB2_23;
$L__BB2_26:
	add.s32 	%r84, %r1, 1;
	and.b32  	%r46, %r1, 14;
	and.b32  	%r47, %r1, 6;
	and.b32  	%r48, %r84, 2147483632;
	and.b32  	%r49, %r70, 1;
	neg.s32 	%r50, %r48;
	mov.b32 	%r120, 0;
$L__BB2_27:
	add.s32 	%r52, %r22, %r120;
	setp.ge.s32 	%p10, %r52, %r2;
	@%p10 bra 	$L__BB2_40;
	add.s32 	%r53, %r120, %r21;
	mov.f32 	%f76, 0f00000000;
	mov.b32 	%r121, 0;
$L__BB2_29:
	setp.lt.u32 	%p11, %r1, 15;
	add.s32 	%r87, %r121, %r10;
	mad.lo.s32 	%r55, %r87, %r7, %r53;
	mov.b32 	%r125, 0;
	@%p11 bra 	$L__BB2_32;
	shl.b32 	%r88, %r55, 2;
	mov.u32 	%r89, sdata;
	add.s32 	%r90, %r89, %r88;
	add.s32 	%r122, %r90, 32;
	mov.u32 	%r123, %r50;
$L__BB2_31:
	.pragma "nounroll";
	ld.shared.f32 	%f16, [%r122+-32];
	add.f32 	%f17, %f76, %f16;
	ld.shared.f32 	%f18, [%r122+-28];
	add.f32 	%f19, %f17, %f18;
	ld.shared.f32 	%f20, [%r122+-24];
	add.f32 	%f21, %f19, %f20;
	ld.shared.f32 	%f22, [%r122+-20];
	add.f32 	%f23, %f21, %f22;
	ld.shared.f32 	%f24, [%r122+-16];
	add.f32 	%f25, %f23, %f24;
	ld.shared.f32 	%f26, [%r122+-12];
	add.f32 	%f27, %f25, %f26;
	ld.shared.f32 	%f28, [%r122+-8];
	add.f32 	%f29, %f27, %f28;
	ld.shared.f32 	%f30, [%r122+-4];
	add.f32 	%f31, %f29, %f30;
	ld.shared.f32 	%f32, [%r122];
	add.f32 	%f33, %f31, %f32;
	ld.shared.f32 	%f34, [%r122+4];
	add.f32 	%f35, %f33, %f34;
	ld.shared.f32 	%f36, [%r122+8];
	add.f32 	%f37, %f35, %f36;
	ld.shared.f32 	%f38, [%r122+12];
	add.f32 	%f39, %f37, %f38;
	ld.shared.f32 	%f40, [%r122+16];
	add.f32 	%f41, %f39, %f40;
	ld.shared.f32 	%f42, [%r122+20];
	add.f32 	%f43, %f41, %f42;
	ld.shared.f32 	%f44, [%r122+24];
	add.f32 	%f45, %f43, %f44;
	ld.shared.f32 	%f46, [%r122+28];
	add.f32 	%f76, %f45, %f46;
	add.s32 	%r123, %r123, 16;
	add.s32 	%r122, %r122, 64;
	setp.ne.s32 	%p12, %r123, 0;
	mov.u32 	%r125, %r48;
	@%p12 bra 	$L__BB2_31;
$L__BB2_32:
	setp.lt.u32 	%p13, %r46, 7;
	@%p13 bra 	$L__BB2_34;
	add.s32 	%r91, %r55, %r125;
	shl.b32 	%r92, %r91, 2;
	mov.u32 	%r93, sdata;
	add.s32 	%r94, %r93, %r92;
	ld.shared.f32 	%f47, [%r94];
	add.f32 	%f48, %f76, %f47;
	ld.shared.f32 	%f49, [%r94+4];
	add.f32 	%f50, %f48, %f49;
	ld.shared.f32 	%f51, [%r94+8];
	add.f32 	%f52, %f50, %f51;
	ld.shared.f32 	%f53, [%r94+12];
	add.f32 	%f54, %f52, %f53;
	ld.shared.f32 	%f55, [%r94+16];
	add.f32 	%f56, %f54, %f55;
	ld.shared.f32 	%f57, [%r94+20];
	add.f32 	%f58, %f56, %f57;
	ld.shared.f32 	%f59, [%r94+24];
	add.f32 	%f60, %f58, %f59;
	ld.shared.f32 	%f61, [%r94+28];
	add.f32 	%f76, %f60, %f61;
	add.s32 	%r125, %r125, 8;
$L__BB2_34:
	setp.lt.u32 	%p14, %r47, 3;
	@%p14 bra 	$L__BB2_36;
	add.s32 	%r95, %r55, %r125;
	shl.b32 	%r96, %r95, 2;
	mov.u32 	%r97, sdata;
	add.s32 	%r98, %r97, %r96;
	ld.shared.f32 	%f62, [%r98];
	add.f32 	%f63, %f76, %f62;
	ld.shared.f32 	%f64, [%r98+4];
	add.f32 	%f65, %f63, %f64;
	ld.shared.f32 	%f66, [%r98+8];
	add.f32 	%f67, %f65, %f66;
	ld.shared.f32 	%f68, [%r98+12];
	add.f32 	%f76, %f67, %f68;
	add.s32 	%r125, %r125, 4;
$L__BB2_36:
	setp.eq.s32 	%p15, %r49, 0;
	add.s32 	%r99, %r55, %r125;
	shl.b32 	%r100, %r99, 2;
	mov.u32 	%r101, sdata;
	add.s32 	%r66, %r101, %r100;
	ld.shared.f32 	%f69, [%r66];
	add.f32 	%f76, %f76, %f69;
	@%p15 bra 	$L__BB2_38;
	ld.shared.f32 	%f70, [%r66+4];
	add.f32 	%f71, %f76, %f70;
	ld.shared.f32 	%f72, [%r66+8];
	add.f32 	%f76, %f71, %f72;
$L__BB2_38:
	add.s32 	%r67, %r121, 1;
	setp.ne.s32 	%p16, %r121, %r1;
	mov.u32 	%r121, %r67;
	@%p16 bra 	$L__BB2_29;
	add.s32 	%r102, %r52, %r23;
	mul.wide.s32 	%rd10, %r102, 4;
	add.s64 	%rd11, %rd1, %rd10;
	st.global.f32 	[%rd11], %f76;
$L__BB2_40:
	add.s32 	%r120, %r120, 1;
	setp.ne.s32 	%p17, %r120, %r71;
	@%p17 bra 	$L__BB2_27;
$L__BB2_41:
	ret;

}
	// .globl	_Z16kern_d_conflictsPKfPfiii
.visible .entry _Z16kern_d_conflictsPKfPfiii(
	.param .u64 .ptr .align 1 _Z16kern_d_conflictsPKfPfiii_param_0,
	.param .u64 .ptr .align 1 _Z16kern_d_conflictsPKfPfiii_param_1,
	.param .u32 _Z16kern_d_conflictsPKfPfiii_param_2,
	.param .u32 _Z16kern_d_conflictsPKfPfiii_param_3,
	.param .u32 _Z16kern_d_conflictsPKfPfiii_param_4
)
{
	.reg .pred 	%p<26>;
	.reg .b32 	%r<132>;
	.reg .b32 	%f<76>;
	.reg .b64 	%rd<14>;

	ld.param.u64 	%rd6, [_Z16kern_d_conflictsPKfPfiii_param_0];
	ld.param.u64 	%rd7, [_Z16kern_d_conflictsPKfPfiii_param_1];
	ld.param.u32 	%r71, [_Z16kern_d_conflictsPKfPfiii_param_2];
	ld.param.u32 	%r72, [_Z16kern_d_conflictsPKfPfiii_param_3];
	ld.param.u32 	%r73, [_Z16kern_d_conflictsPKfPfiii_param_4];
	cvta.to.global.u64 	%rd1, %rd7;
	shl.b32 	%r1, %r72, 1;
	sub.s32 	%r2, %r71, %r1;
	mov.u32 	%r3, %ntid.x;
	mul.lo.s32 	%r74, %r73, %r3;
	add.s32 	%r4, %r74, %r1;
	mov.u32 	%r5, %ntid.y;
	add.s32 	%r6, %r1, %r5;
	add.s32 	%r75, %r4, 31;
	and.b32  	%r7, %r75, -32;
	mov.u32 	%r76, %ctaid.y;
	mul.lo.s32 	%r8, %r76, %r5;
	mov.u32 	%r77, %ctaid.x;
	mul.lo.s32 	%r9, %r74, %r77;
	mov.u32 	%r10, %tid.y;
	setp.ge.s32 	%p1, %r10, %r6;
	@%p1 bra 	$L__BB3_8;
	mov.u32 	%r11, %tid.x;
	cvta.to.global.u64 	%rd2, %rd6;
	mov.u32 	%r116, %r10;
$L__BB3_2:
	setp.ge.s32 	%p2, %r11, %r4;
	@%p2 bra 	$L__BB3_7;
	add.s32 	%r13, %r116, %r8;
	mul.lo.s32 	%r14, %r13, %r71;
	mul.lo.s32 	%r15, %r116, %r7;
	mov.u32 	%r117, %r11;
$L__BB3_4:
	add.s32 	%r17, %r117, %r9;
	max.s32 	%r78, %r13, %r17;
	setp.ge.s32 	%p3, %r78, %r71;
	mov.f32 	%f70, 0f00000000;
	@%p3 bra 	$L__BB3_6;
	add.s32 	%r79, %r17, %r14;
	mul.wide.s32 	%rd8, %r79, 4;
	add.s64 	%rd9, %rd2, %rd8;
	ld.global.f32 	%f70, [%rd9];
$L__BB3_6:
	add.s32 	%r80, %r117, %r15;
	shl.b32 	%r81, %r80, 2;
	mov.u32 	%r82, sdata;
	add.s32 	%r83, %r82, %r81;
	st.shared.f32 	[%r83], %f70;
	add.s32 	%r117, %r117, %r3;
	setp.lt.s32 	%p4, %r117, %r4;
	@%p4 bra 	$L__BB3_4;
$L__BB3_7:
	add.s32 	%r116, %r116, %r5;
	setp.lt.s32 	%p5, %r116, %r6;
	@%p5 bra 	$L__BB3_2;
$L__BB3_8:
	bar.sync 	0;
	add.s32 	%r20, %r8, %r10;
	setp.ge.s32 	%p6, %r20, %r2;
	setp.lt.s32 	%p7, %r73, 1;
	or.pred  	%p8, %p6, %p7;
	@%p8 bra 	$L__BB3_39;
	mov.u32 	%r21, %tid.x;
	mul.lo.s32 	%r22, %r73, %r21;
	add.s32 	%r23, %r9, %r22;
	setp.gt.s32 	%p9, %r72, -1;
	mul.lo.s32 	%r24, %r2, %r20;
	@%p9 bra 	$L__BB3_26;
	and.b32  	%r25, %r73, 3;
	setp.lt.u32 	%p17, %r73, 4;
	mov.b32 	%r121, 0;
	@%p17 bra 	$L__BB3_21;
	and.b32  	%r121, %r73, 2147483644;
	neg.s32 	%r120, %r121;
	add.s32 	%r119, %r23, 3;
	add.s64 	%rd3, %rd1, 8;
	add.s32 	%r118, %r23, %r24;
$L__BB3_12:
	mul.wide.s32 	%rd12, %r118, 4;
	add.s64 	%rd4, %rd3, %rd12;
	add.s32 	%r33, %r119, -2;
	add.s32 	%r109, %r119, -3;
	setp.ge.s32 	%p18, %r109, %r2;
	@%p18 bra 	$L__BB3_14;
	mov.b32 	%r110, 0;
	st.global.u32 	[%rd4+-8], %r110;
$L__BB3_14:
	setp.ge.s32 	%p19, %r33, %r2;
	@%p19 bra 	$L__BB3_16;
	mov.b32 	%r111, 0;
	st.global.u32 	[%rd4+-4], %r111;
$L__BB3_16:
	add.s32 	%r112, %r33, 1;
	setp.ge.s32 	%p20, %r112, %r2;
	@%p20 bra 	$L__BB3_18;
	mov.b32 	%r113, 0;
	st.global.u32 	[%rd4], %r113;
$L__BB3_18:
	setp.ge.s32 	%p21, %r119, %r2;
	@%p21 bra 	$L__BB3_20;
	mov.b32 	%r114, 0;
	st.global.u32 	[%rd4+4], %r114;
$L__BB3_20:
	add.s32 	%r120, %r120, 4;
	add.s32 	%r119, %r119, 4;
	add.s32 	%r118, %r118, 4;
	setp.ne.s32 	%p22, %r120, 0;
	@%p22 bra 	$L__BB3_12;
$L__BB3_21:
	setp.eq.s32 	%p23, %r25, 0;
	@%p23 bra 	$L__BB3_39;
	add.s32 	%r123, %r121, %r23;
	add.s32 	%r124, %r123, %r24;
	neg.s32 	%r122, %r25;
$L__BB3_23:
	.pragma "nounroll";
	mul.wide.s32 	%rd13, %r124, 4;
	add.s64 	%rd5, %rd1, %rd13;
	setp.ge.s32 	%p24, %r123, %r2;
	@%p24 bra 	$L__BB3_25;
	mov.b32 	%r115, 0;
	st.global.u32 	[%rd5], %r115;
$L__BB3_25:
	add.s32 	%r124, %r124, 1;
	add.s32 	%r123, %r123, 1;
	add.s32 	%r122, %r122, 1;
	setp.eq.s32 	%p25, %r122, 0;
	@%p25 bra 	$L__BB3_39;
	bra.uni 	$L__BB3_23;
$L__BB3_26:
	add.s32 	%r85, %r1, 1;
	and.b32  	%r47, %r1, 6;
	and.b32  	%r48, %r85, 2147483640;
	and.b32  	%r49, %r72, 1;
	neg.s32 	%r50, %r48;
	mul.lo.s32 	%r51, %r7, %r6;
	shl.b32 	%r52, %r21, 5;
	mov.b32 	%r125, 0;
	rem.s32 	%r87, %r52, %r51;
	shl.b32 	%r88, %r87, 2;
$L__BB3_27:
	add.s32 	%r54, %r23, %r125;
	setp.ge.s32 	%p10, %r54, %r2;
	@%p10 bra 	$L__BB3_38;
	mov.u32 	%r89, sdata;
	add.s32 	%r55, %r89, %r88;
	add.s32 	%r56, %r125, %r22;
	mov.f32 	%f73, 0f00000000;
	mov.b32 	%r126, 0;
$L__BB3_29:
	setp.lt.u32 	%p11, %r1, 7;
	add.s32 	%r91, %r126, %r10;
	mad.lo.s32 	%r58, %r91, %r7, %r56;
	mov.b32 	%r130, 0;
	@%p11 bra 	$L__BB3_32;
	shl.b32 	%r92, %r58, 2;
	add.s32 	%r94, %r89, %r92;
	add.s32 	%r127, %r94, 16;
	mov.u32 	%r128, %r50;
$L__BB3_31:
	.pragma "nounroll";
	ld.volatile.shared.f32 	%f14, [%r55];
	fma.rn.f32 	%f15, %f14, 0f2EDBE6FF, %f73;
	ld.shared.f32 	%f16, [%r127+-16];
	add.f32 	%f17, %f16, %f15;
	ld.volatile.shared.f32 	%f18, [%r55];
	fma.rn.f32 	%f19, %f18, 0f2EDBE6FF, %f17;
	ld.shared.f32 	%f20, [%r127+-12];
	add.f32 	%f21, %f20, %f19;
	ld.volatile.shared.f32 	%f22, [%r55];
	fma.rn.f32 	%f23, %f22, 0f2EDBE6FF, %f21;
	ld.shared.f32 	%f24, [%r127+-8];
	add.f32 	%f25, %f24, %f23;
	ld.volatile.shared.f32 	%f26, [%r55];
	fma.rn.f32 	%f27, %f26, 0f2EDBE6FF, %f25;
	ld.shared.f32 	%f28, [%r127+-4];
	add.f32 	%f29, %f28, %f27;
	ld.volatile.shared.f32 	%f30, [%r55];
	fma.rn.f32 	%f31, %f30, 0f2EDBE6FF, %f29;
	ld.shared.f32 	%f32, [%r127];
	add.f32 	%f33, %f32, %f31;
	ld.volatile.shared.f32 	%f34, [%r55];
	fma.rn.f32 	%f35, %f34, 0f2EDBE6FF, %f33;
	ld.shared.f32 	%f36, [%r127+4];
	add.f32 	%f37, %f36, %f35;
	ld.volatile.shared.f32 	%f38, [%r55];
	fma.rn.f32 	%f39, %f38, 0f2EDBE6FF, %f37;
	ld.shared.f32 	%f40, [%r127+8];
	add.f32 	%f41, %f40, %f39;
	ld.volatile.shared.f32 	%f42, [%r55];
	fma.rn.f32 	%f43, %f42, 0f2EDBE6FF, %f41;
	ld.shared.f32 	%f44, [%r127+12];
	add.f32 	%f73, %f44, %f43;
	add.s32 	%r128, %r128, 8;
	add.s32 	%r127, %r127, 32;
	setp.ne.s32 	%p12, %r128, 0;
	mov.u32 	%r130, %r48;
	@%p12 bra 	$L__BB3_31;
$L__BB3_32:
	setp.lt.u32 	%p13, %r47, 3;
	@%p13 bra 	$L__BB3_34;
	ld.volatile.shared.f32 	%f45, [%r55];
	fma.rn.f32 	%f46, %f45, 0f2EDBE6FF, %f73;
	add.s32 	%r95, %r58, %r130;
	shl.b32 	%r96, %r95, 2;
	add.s32 	%r98, %r89, %r96;
	ld.shared.f32 	%f47, [%r98];
	add.f32 	%f48, %f47, %f46;
	ld.volatile.shared.f32 	%f49, [%r55];
	fma.rn.f32 	%f50, %f49, 0f2EDBE6FF, %f48;
	ld.shared.f32 	%f51, [%r98+4];
	add.f32 	%f52, %f51, %f50;
	ld.volatile.shared.f32 	%f53, [%r55];
	fma.rn.f32 	%f54, %f53, 0f2EDBE6FF, %f52;
	ld.shared.f32 	%f55, [%r98+8];
	add.f32 	%f56, %f55, %f54;
	ld.volatile.shared.f32 	%f57, [%r55];
	fma.rn.f32 	%f58, %f57, 0f2EDBE6FF, %f56;
	ld.shared.f32 	%f59, [%r98+12];
	add.f32 	%f73, %f59, %f58;
	add.s32 	%r130, %r130, 4;
$L__BB3_34:
	setp.eq.s32 	%p14, %r49, 0;
	@%p14 bra 	$L__BB3_36;
	ld.volatile.shared.f32 	%f60, [%r55];
	fma.rn.f32 	%f61, %f60, 0f2EDBE6FF, %f73;
	add.s32 	%r99, %r58, %r130;
	shl.b32 	%r100, %r99, 2;
	add.s32 	%r102, %r89, %r100;
	ld.shared.f32 	%f62, [%r102];
	add.f32 	%f63, %f62, %f61;
	ld.volatile.shared.f32 	%f64, [%r55];
	fma.rn.f32 	%f65, %f64, 0f2EDBE6FF, %f63;
	ld.shared.f32 	%f66, [%r102+4];
	add.f32 	%f73, %f66, %f65;
	add.s32 	%r130, %r130, 2;
$L__BB3_36:
	ld.volatile.shared.f32 	%f67, [%r55];
	fma.rn.f32 	%f68, %f67, 0f2EDBE6FF, %f73;
	add.s32 	%r103, %r58, %r130;
	shl.b32 	%r104, %r103, 2;
	add.s32 	%r106, %r89, %r104;
	ld.shared.f32 	%f69, [%r106];
	add.f32 	%f73, %f69, %f68;
	add.s32 	%r69, %r126, 1;
	setp.ne.s32 	%p15, %r126, %r1;
	mov.u32 	%r126, %r69;
	@%p15 bra 	$L__BB3_29;
	add.s32 	%r107, %r54, %r24;
	mul.wide.s32 	%rd10, %r107, 4;
	add.s64 	%rd11, %rd1, %rd10;
	st.global.f32 	[%rd11], %f73;
$L__BB3_38:
	add.s32 	%r125, %r125, 1;
	setp.ne.s32 	%p16, %r125, %r73;
	@%p16 bra 	$L__BB3_27;
$L__BB3_39:
	ret;

}


// ===== COMPILED SASS (sm_100) =====

	.target	sm_100

	.elftype	@"ET_EXEC"


//--------------------- .note.nv.tkinfo           --------------------------
	.section	.note.nv.tkinfo,"",@"SHT_NOTE"
	.sectionflags	@"SHF_NOTE_NV_TKINFO"
	.tkinfo
        /*0018*/ 	.word	0x00000002
        /*0030*/ 	.string	""
        /*0030*/ 	.string	"ptxas"
        /*0030*/ 	.string	"Cuda compilation tools, release 13.0, V13.0.88"
        /*0030*/ 	.string	"Build cuda_13.0.r13.0/compiler.36424714_0"
        /*0030*/ 	.string	"-arch sm_100 -m 64 "



//--------------------- .note.nv.cuinfo           --------------------------
	.section	.note.nv.cuinfo,"",@"SHT_NOTE"
	.sectionflags	@"SHF_NOTE_NV_CUINFO"
        /*0018*/ 	.short	0x0002
        /*001a*/ 	.short	0x0064
        /*001c*/ 	.short	0x0082
	.zero		2


//--------------------- .nv.info                  --------------------------
	.section	.nv.info,"",@"SHT_CUDA_INFO"
	.align	4


	//----- nvinfo : EIATTR_REGCOUNT
	.align		4
        /*0000*/ 	.byte	0x04, 0x2f
        /*0002*/ 	.short	(.L_1 - .L_0)
	.align		4
.L_0:
        /*0004*/ 	.word	index@(_Z16kern_a_coalescedPKfPfiii)
        /*0008*/ 	.word	0x00000020


	//----- nvinfo : EIATTR_FRAME_SIZE
	.align		4
.L_1:
        /*000c*/ 	.byte	0x04, 0x11
        /*000e*/ 	.short	(.L_3 - .L_2)
	.align		4
.L_2:
        /*0010*/ 	.word	index@(_Z16kern_a_coalescedPKfPfiii)
        /*0014*/ 	.word	0x00000000


	//----- nvinfo : EIATTR_REGCOUNT
	.align		4
.L_3:
        /*0018*/ 	.byte	0x04, 0x2f
        /*001a*/ 	.short	(.L_5 - .L_4)
	.align		4
.L_4:
        /*001c*/ 	.word	index@(_Z18kern_b_uncoalescedPKfPfiii)
        /*0020*/ 	.word	0x00000020


	//----- nvinfo : EIATTR_FRAME_SIZE
	.align		4
.L_5:
        /*0024*/ 	.byte	0x04, 0x11
        /*0026*/ 	.short	(.L_7 - .L_6)
	.align		4
.L_6:
        /*0028*/ 	.word	index@(_Z18kern_b_uncoalescedPKfPfiii)
        /*002c*/ 	.word	0x00000000


	//----- nvinfo : EIATTR_REGCOUNT
	.align		4
.L_7:
        /*0030*/ 	.byte	0x04, 0x2f
        /*0032*/ 	.short	(.L_9 - .L_8)
	.align		4
.L_8:
        /*0034*/ 	.word	index@(_Z13kern_c_sharedPKfPfiii)
        /*0038*/ 	.word	0x0000001b


	//----- nvinfo : EIATTR_FRAME_SIZE
	.align		4
.L_9:
        /*003c*/ 	.byte	0x04, 0x11
        /*003e*/ 	.short	(.L_11 - .L_10)
	.align		4
.L_10:
        /*0040*/ 	.word	index@(_Z13kern_c_sharedPKfPfiii)
        /*0044*/ 	.word	0x00000000


	//----- nvinfo : EIATTR_REGCOUNT
	.align		4
.L_11:
        /*0048*/ 	.byte	0x04, 0x2f
        /*004a*/ 	.short	(.L_13 - .L_12)
	.align		4
.L_12:
        /*004c*/ 	.word	index@(_Z16kern_d_conflictsPKfPfiii)
        /*0050*/ 	.word	0x0000001c


	//----- nvinfo : EIATTR_FRAME_SIZE
	.align		4
.L_13:
        /*0054*/ 	.byte	0x04, 0x11
        /*0056*/ 	.short	(.L_15 - .L_14)
	.align		4
.L_14:
        /*0058*/ 	.word	index@(_Z16kern_d_conflictsPKfPfiii)
        /*005c*/ 	.word	0x00000000


	//----- nvinfo : EIATTR_MIN_STACK_SIZE
	.align		4
.L_15:
        /*0060*/ 	.byte	0x04, 0x12
        /*0062*/ 	.short	(.L_17 - .L_16)
	.align		4
.L_16:
        /*0064*/ 	.word	index@(_Z16kern_d_conflictsPKfPfiii)
        /*0068*/ 	.word	0x00000000


	//----- nvinfo : EIATTR_MIN_STACK_SIZE
	.align		4
.L_17:
        /*006c*/ 	.byte	0x04, 0x12
        /*006e*/ 	.short	(.L_19 - .L_18)
	.align		4
.L_18:
        /*0070*/ 	.word	index@(_Z13kern_c_sharedPKfPfiii)
        /*0074*/ 	.word	0x00000000


	//----- nvinfo : EIATTR_MIN_STACK_SIZE
	.align		4
.L_19:
        /*0078*/ 	.byte	0x04, 0x12
        /*007a*/ 	.short	(.L_21 - .L_20)
	.align		4
.L_20:
        /*007c*/ 	.word	index@(_Z18kern_b_uncoalescedPKfPfiii)
        /*0080*/ 	.word	0x00000000


	//----- nvinfo : EIATTR_MIN_STACK_SIZE
	.align		4
.L_21:
        /*0084*/ 	.byte	0x04, 0x12
        /*0086*/ 	.short	(.L_23 - .L_22)
	.align		4
.L_22:
        /*0088*/ 	.word	index@(_Z16kern_a_coalescedPKfPfiii)
        /*008c*/ 	.word	0x00000000
.L_23:


//--------------------- .nv.compat                --------------------------
	.section	.nv.compat,"",@"SHT_CUDA_COMPAT_INFO"
	.align	4
        /*0000*/ 	.byte	0x02, 0x09, 0x00, 0x00, 0x02, 0x02, 0x01, 0x00, 0x02, 0x05, 0x05, 0x00, 0x03, 0x07, 0x01, 0x01
        /*0010*/ 	.byte	0x02, 0x03, 0x00, 0x00, 0x02, 0x06, 0x01, 0x00, 0x04, 0x0b, 0x08, 0x00, 0x09, 0x00, 0x00, 0x00
        /*0020*/ 	.byte	0x00, 0x00, 0x00, 0x00


//--------------------- .nv.info._Z16kern_d_conflictsPKfPfiii --------------------------
	.section	.nv.info._Z16kern_d_conflictsPKfPfiii,"",@"SHT_CUDA_INFO"
	.sectionflags	@""
	.align	4


	//----- nvinfo : EIATTR_CUDA_API_VERSION
	.align		4
        /*0000*/ 	.byte	0x04, 0x37
        /*0002*/ 	.short	(.L_25 - .L_24)
.L_24:
        /*0004*/ 	.word	0x00000082


	//----- nvinfo : EIATTR_KPARAM_INFO
	.align		4
.L_25:
        /*0008*/ 	.byte	0x04, 0x17
        /*000a*/ 	.short	(.L_27 - .L_26)
.L_26:
        /*000c*/ 	.word	0x00000000
        /*0010*/ 	.short	0x0004
        /*0012*/ 	.short	0x0018
        /*0014*/ 	.byte	0x00, 0xf0, 0x11, 0x00


	//----- nvinfo : EIATTR_KPARAM_INFO
	.align		4
.L_27:
        /*0018*/ 	.byte	0x04, 0x17
        /*001a*/ 	.short	(.L_29 - .L_28)
.L_28:
        /*001c*/ 	.word	0x00000000
        /*0020*/ 	.short	0x0003
        /*0022*/ 	.short	0x0014
        /*0024*/ 	.byte	0x00, 0xf0, 0x11, 0x00


	//----- nvinfo : EIATTR_KPARAM_INFO
	.align		4
.L_29:
        /*0028*/ 	.byte	0x04, 0x17
        /*002a*/ 	.short	(.L_31 - .L_30)
.L_30:
        /*002c*/ 	.word	0x00000000
        /*0030*/ 	.short	0x0002
        /*0032*/ 	.short	0x0010
        /*0034*/ 	.byte	0x00, 0xf0, 0x11, 0x00


	//----- nvinfo : EIATTR_KPARAM_INFO
	.align		4
.L_31:
        /*0038*/ 	.byte	0x04, 0x17
        /*003a*/ 	.short	(.L_33 - .L_32)
.L_32:
        /*003c*/ 	.word	0x00000000
        /*0040*/ 	.short	0x0001
        /*0042*/ 	.short	0x0008
        /*0044*/ 	.byte	0x00, 0xf5, 0x21, 0x00


	//----- nvinfo : EIATTR_KPARAM_INFO
	.align		4
.L_33:
        /*0048*/ 	.byte	0x04, 0x17
        /*004a*/ 	.short	(.L_35 - .L_34)
.L_34:
        /*004c*/ 	.word	0x00000000
        /*0050*/ 	.short	0x0000
        /*0052*/ 	.short	0x0000
        /*0054*/ 	.byte	0x00, 0xf5, 0x21, 0x00


	//----- nvinfo : EIATTR_SPARSE_MMA_MASK
	.align		4
.L_35:
        /*0058*/ 	.byte	0x03, 0x50
        /*005a*/ 	.short	0x0000


	//----- nvinfo : EIATTR_MAXREG_COUNT
	.align		4
        /*005c*/ 	.byte	0x03, 0x1b
        /*005e*/ 	.short	0x00ff


	//----- nvinfo : EIATTR_NUM_BARRIERS
	.align		4
        /*0060*/ 	.byte	0x02, 0x4c
        /*0062*/ 	.byte	0x01
	.zero		1


	//----- nvinfo : EIATTR_MERCURY_ISA_VERSION
	.align		4
        /*0064*/ 	.byte	0x03, 0x5f
        /*0066*/ 	.short	0x0101


	//----- nvinfo : EIATTR_VRC_CTA_INIT_COUNT
	.align		4
        /*0068*/ 	.byte	0x02, 0x4a
	.zero		1
	.zero		1


	//----- nvinfo : EIATTR_EXIT_INSTR_OFFSETS
	.align		4
        /*006c*/ 	.byte	0x04, 0x1c
        /*006e*/ 	.short	(.L_37 - .L_36)


	//   ....[0]....
.L_36:
        /*0070*/ 	.word	0x00000390


	//   ....[1]....
        /*0074*/ 	.word	0x000005f0


	//   ....[2]....
        /*0078*/ 	.word	0x00000690


	//   ....[3]....
        /*007c*/ 	.word	0x00000fb0


	//----- nvinfo : EIATTR_CRS_STACK_SIZE
	.align		4
.L_37:
        /*0080*/ 	.byte	0x04, 0x1e
        /*0082*/ 	.short	(.L_39 - .L_38)
.L_38:
        /*0084*/ 	.word	0x00000000


	//----- nvinfo : EIATTR_CBANK_PARAM_SIZE
	.align		4
.L_39:
        /*0088*/ 	.byte	0x03, 0x19
        /*008a*/ 	.short	0x001c


	//----- nvinfo : EIATTR_PARAM_CBANK
	.align		4
        /*008c*/ 	.byte	0x04, 0x0a
        /*008e*/ 	.short	(.L_41 - .L_40)
	.align		4
.L_40:
        /*0090*/ 	.word	index@(.nv.constant0._Z16kern_d_conflictsPKfPfiii)
        /*0094*/ 	.short	0x0380
        /*0096*/ 	.short	0x001c


	//----- nvinfo : EIATTR_SW_WAR
	.align		4
.L_41:
        /*0098*/ 	.byte	0x04, 0x36
        /*009a*/ 	.short	(.L_43 - .L_42)
.L_42:
        /*009c*/ 	.word	0x00000008
.L_43:


//--------------------- .nv.info._Z13kern_c_sharedPKfPfiii --------------------------
	.section	.nv.info._Z13kern_c_sharedPKfPfiii,"",@"SHT_CUDA_INFO"
	.sectionflags	@""
	.align	4


	//----- nvinfo : EIATTR_CUDA_API_VERSION
	.align		4
        /*0000*/ 	.byte	0x04, 0x37
        /*0002*/ 	.short	(.L_45 - .L_44)
.L_44:
        /*0004*/ 	.word	0x00000082


	//----- nvinfo : EIATTR_KPARAM_INFO
	.align		4
.L_45:
        /*0008*/ 	.byte	0x04, 0x17
        /*000a*/ 	.short	(.L_47 - .L_46)
.L_46:
        /*000c*/ 	.word	0x00000000
        /*0010*/ 	.short	0x0004
        /*0012*/ 	.short	0x0018
        /*0014*/ 	.byte	0x00, 0xf0, 0x11, 0x00


	//----- nvinfo : EIATTR_KPARAM_INFO
	.align		4
.L_47:
        /*0018*/ 	.byte	0x04, 0x17
        /*001a*/ 	.short	(.L_49 - .L_48)
.L_48:
        /*001c*/ 	.word	0x00000000
        /*0020*/ 	.short	0x0003
        /*0022*/ 	.short	0x0014
        /*0024*/ 	.byte	0x00, 0xf0, 0x11, 0x00


	//----- nvinfo : EIATTR_KPARAM_INFO
	.align		4
.L_49:
        /*0028*/ 	.byte	0x04, 0x17
        /*002a*/ 	.short	(.L_51 - .L_50)
.L_50:
        /*002c*/ 	.word	0x00000000
        /*0030*/ 	.short	0x0002
        /*0032*/ 	.short	0x0010
        /*0034*/ 	.byte	0x00, 0xf0, 0x11, 0x00


	//----- nvinfo : EIATTR_KPARAM_INFO
	.align		4
.L_51:
        /*0038*/ 	.byte	0x04, 0x17
        /*003a*/ 	.short	(.L_53 - .L_52)
.L_52:
        /*003c*/ 	.word	0x00000000
        /*0040*/ 	.short	0x0001
        /*0042*/ 	.short	0x0008
        /*0044*/ 	.byte	0x00, 0xf5, 0x21, 0x00


	//----- nvinfo : EIATTR_KPARAM_INFO
	.align		4
.L_53:
        /*0048*/ 	.byte	0x04, 0x17
        /*004a*/ 	.short	(.L_55 - .L_54)
.L_54:
        /*004c*/ 	.word	0x00000000
        /*0050*/ 	.short	0x0000
        /*0052*/ 	.short	0x0000
        /*0054*/ 	.byte	0x00, 0xf5, 0x21, 0x00


	//----- nvinfo : EIATTR_SPARSE_MMA_MASK
	.align		4
.L_55:
        /*0058*/ 	.byte	0x03, 0x50
        /*005a*/ 	.short	0x0000


	//----- nvinfo : EIATTR_MAXREG_COUNT
	.align		4
        /*005c*/ 	.byte	0x03, 0x1b
        /*005e*/ 	.short	0x00ff


	//----- nvinfo : EIATTR_NUM_BARRIERS
	.align		4
        /*0060*/ 	.byte	0x02, 0x4c
        /*0062*/ 	.byte	0x01
	.zero		1


	//----- nvinfo : EIATTR_MERCURY_ISA_VERSION
	.align		4
        /*0064*/ 	.byte	0x03, 0x5f
        /*0066*/ 	.short	0x0101


	//----- nvinfo : EIATTR_VRC_CTA_INIT_COUNT
	.align		4
        /*0068*/ 	.byte	0x02, 0x4a
	.zero		1
	.zero		1


	//----- nvinfo : EIATTR_EXIT_INSTR_OFFSETS
	.align		4
        /*006c*/ 	.byte	0x04, 0x1c
        /*006e*/ 	.short	(.L_57 - .L_56)


	//   ....[0]....
.L_56:
        /*0070*/ 	.word	0x00000390


	//   ....[1]....
        /*0074*/ 	.word	0x000005f0


	//   ....[2]....
        /*0078*/ 	.word	0x00000690


	//   ....[3]....
        /*007c*/ 	.word	0x00000ed0


	//----- nvinfo : EIATTR_CRS_STACK_SIZE
	.align		4
.L_57:
        /*0080*/ 	.byte	0x04, 0x1e
        /*0082*/ 	.short	(.L_59 - .L_58)
.L_58:
        /*0084*/ 	.word	0x00000000


	//----- nvinfo : EIATTR_CBANK_PARAM_SIZE
	.align		4
.L_59:
        /*0088*/ 	.byte	0x03, 0x19
        /*008a*/ 	.short	0x001c


	//----- nvinfo : EIATTR_PARAM_CBANK
	.align		4
        /*008c*/ 	.byte	0x04, 0x0a
        /*008e*/ 	.short	(.L_61 - .L_60)
	.align		4
.L_60:
        /*0090*/ 	.word	index@(.nv.constant0._Z13kern_c_sharedPKfPfiii)
        /*0094*/ 	.short	0x0380
        /*0096*/ 	.short	0x001c


	//----- nvinfo : EIATTR_SW_WAR
	.align		4
.L_61:
        /*0098*/ 	.byte	0x04, 0x36
        /*009a*/ 	.short	(.L_63 - .L_62)
.L_62:
        /*009c*/ 	.word	0x00000008
.L_63:


//--------------------- .nv.info._Z18kern_b_uncoalescedPKfPfiii --------------------------
	.section	.nv.info._Z18kern_b_uncoalescedPKfPfiii,"",@"SHT_CUDA_INFO"
	.sectionflags	@""
	.align	4


	//----- nvinfo : EIATTR_CUDA_API_VERSION
	.align		4
        /*0000*/ 	.byte	0x04, 0x37
        /*0002*/ 	.short	(.L_65 - .L_64)
.L_64:
        /*0004*/ 	.word	0x00000082


	//----- nvinfo : EIATTR_KPARAM_INFO
	.align		4
.L_65:
        /*0008*/ 	.byte	0x04, 0x17
        /*000a*/ 	.short	(.L_67 - .L_66)
.L_66:
        /*000c*/ 	.word	0x00000000
        /*0010*/ 	.short	0x0004
        /*0012*/ 	.short	0x0018
        /*0014*/ 	.byte	0x00, 0xf0, 0x11, 0x00


	//----- nvinfo : EIATTR_KPARAM_INFO
	.align		4
.L_67:
        /*0018*/ 	.byte	0x04, 0x17
        /*001a*/ 	.short	(.L_69 - .L_68)
.L_68:
        /*001c*/ 	.word	0x00000000
        /*0020*/ 	.short	0x0003
        /*0022*/ 	.short	0x0014
        /*0024*/ 	.byte	0x00, 0xf0, 0x11, 0x00


	//----- nvinfo : EIATTR_KPARAM_INFO
	.align		4
.L_69:
        /*0028*/ 	.byte	0x04, 0x17
        /*002a*/ 	.short	(.L_71 - .L_70)
.L_70:
        /*002c*/ 	.word	0x00000000
        /*0030*/ 	.short	0x0002
        /*0032*/ 	.short	0x0010
        /*0034*/ 	.byte	0x00, 0xf0, 0x11, 0x00


	//----- nvinfo : EIATTR_KPARAM_INFO
	.align		4
.L_71:
        /*0038*/ 	.byte	0x04, 0x17
        /*003a*/ 	.short	(.L_73 - .L_72)
.L_72:
        /*003c*/ 	.word	0x00000000
        /*0040*/ 	.short	0x0001
        /*0042*/ 	.short	0x0008
        /*0044*/ 	.byte	0x00, 0xf5, 0x21, 0x00


	//----- nvinfo : EIATTR_KPARAM_INFO
	.align		4
.L_73:
        /*0048*/ 	.byte	0x04, 0x17
        /*004a*/ 	.short	(.L_75 - .L_74)
.L_74:
        /*004c*/ 	.word	0x00000000
        /*0050*/ 	.short	0x0000
        /*0052*/ 	.short	0x0000
        /*0054*/ 	.byte	0x00, 0xf5, 0x21, 0x00


	//----- nvinfo : EIATTR_SPARSE_MMA_MASK
	.align		4
.L_75:
        /*0058*/ 	.byte	0x03, 0x50
        /*005a*/ 	.short	0x0000


	//----- nvinfo : EIATTR_MAXREG_COUNT
	.align		4
        /*005c*/ 	.byte	0x03, 0x1b
        /*005e*/ 	.short	0x00ff


	//----- nvinfo : EIATTR_MERCURY_ISA_VERSION
	.align		4
        /*0060*/ 	.byte	0x03, 0x5f
        /*0062*/ 	.short	0x0101


	//----- nvinfo : EIATTR_VRC_CTA_INIT_COUNT
	.align		4
        /*0064*/ 	.byte	0x02, 0x4a
	.zero		1
	.zero		1


	//----- nvinfo : EIATTR_EXIT_INSTR_OFFSETS
	.align		4
        /*0068*/ 	.byte	0x04, 0x1c
        /*006a*/ 	.short	(.L_77 - .L_76)


	//   ....[0]....
.L_76:
        /*006c*/ 	.word	0x00000100


	//   ....[1]....
        /*0070*/ 	.word	0x00000410


	//   ....[2]....
        /*0074*/ 	.word	0x000004b0


	//   ....[3]....
        /*0078*/ 	.word	0x00000c50


	//----- nvinfo : EIATTR_CRS_STACK_SIZE
	.align		4
.L_77:
        /*007c*/ 	.byte	0x04, 0x1e
        /*007e*/ 	.short	(.L_79 - .L_78)
.L_78:
        /*0080*/ 	.word	0x00000000


	//----- nvinfo : EIATTR_CBANK_PARAM_SIZE
	.align		4
.L_79:
        /*0084*/ 	.byte	0x03, 0x19
        /*0086*/ 	.short	0x001c


	//----- nvinfo : EIATTR_PARAM_CBANK
	.align		4
        /*0088*/ 	.byte	0x04, 0x0a
        /*008a*/ 	.short	(.L_81 - .L_80)
	.align		4
.L_80:
        /*008c*/ 	.word	index@(.nv.constant0._Z18kern_b_uncoalescedPKfPfiii)
        /*0090*/ 	.short	0x0380
        /*0092*/ 	.short	0x001c


	//----- nvinfo : EIATTR_SW_WAR
	.align		4
.L_81:
        /*0094*/ 	.byte	0x04, 0x36
        /*0096*/ 	.short	(.L_83 - .L_82)
.L_82:
        /*0098*/ 	.word	0x00000008
.L_83:


//--------------------- .nv.info._Z16kern_a_coalescedPKfPfiii --------------------------
	.section	.nv.info._Z16kern_a_coalescedPKfPfiii,"",@"SHT_CUDA_INFO"
	.sectionflags	@""
	.align	4


	//----- nvinfo : EIATTR_CUDA_API_VERSION
	.align		4
        /*0000*/ 	.byte	0x04, 0x37
        /*0002*/ 	.short	(.L_85 - .L_84)
.L_84:
        /*0004*/ 	.word	0x00000082


	//----- nvinfo : EIATTR_KPARAM_INFO
	.align		4
.L_85:
        /*0008*/ 	.byte	0x04, 0x17
        /*000a*/ 	.short	(.L_87 - .L_86)
.L_86:
        /*000c*/ 	.word	0x00000000
        /*0010*/ 	.short	0x0004
        /*0012*/ 	.short	0x0018
        /*0014*/ 	.byte	0x00, 0xf0, 0x11, 0x00


	//----- nvinfo : EIATTR_KPARAM_INFO
	.align		4
.L_87:
        /*0018*/ 	.byte	0x04, 0x17
        /*001a*/ 	.short	(.L_89 - .L_88)
.L_88:
        /*001c*/ 	.word	0x00000000
        /*0020*/ 	.short	0x0003
        /*0022*/ 	.short	0x0014
        /*0024*/ 	.byte	0x00, 0xf0, 0x11, 0x00


	//----- nvinfo : EIATTR_KPARAM_INFO
	.align		4
.L_89:
        /*0028*/ 	.byte	0x04, 0x17
        /*002a*/ 	.short	(.L_91 - .L_90)
.L_90:
        /*002c*/ 	.word	0x00000000
        /*0030*/ 	.short	0x0002
        /*0032*/ 	.short	0x0010
        /*0034*/ 	.byte	0x00, 0xf0, 0x11, 0x00


	//----- nvinfo : EIATTR_KPARAM_INFO
	.align		4
.L_91:
        /*0038*/ 	.byte	0x04, 0x17
        /*003a*/ 	.short	(.L_93 - .L_92)
.L_92:
        /*003c*/ 	.word	0x00000000
        /*0040*/ 	.short	0x0001
        /*0042*/ 	.short	0x0008
        /*0044*/ 	.byte	0x00, 0xf5, 0x21, 0x00


	//----- nvinfo : EIATTR_KPARAM_INFO
	.align		4
.L_93:
        /*0048*/ 	.byte	0x04, 0x17
        /*004a*/ 	.short	(.L_95 - .L_94)
.L_94:
        /*004c*/ 	.word	0x00000000
        /*0050*/ 	.short	0x0000
        /*0052*/ 	.short	0x0000
        /*0054*/ 	.byte	0x00, 0xf5, 0x21, 0x00


	//----- nvinfo : EIATTR_SPARSE_MMA_MASK
	.align		4
.L_95:
        /*0058*/ 	.byte	0x03, 0x50
        /*005a*/ 	.short	0x0000


	//----- nvinfo : EIATTR_MAXREG_COUNT
	.align		4
        /*005c*/ 	.byte	0x03, 0x1b
        /*005e*/ 	.short	0x00ff


	//----- nvinfo : EIATTR_MERCURY_ISA_VERSION
	.align		4
        /*0060*/ 	.byte	0x03, 0x5f
        /*0062*/ 	.short	0x0101


	//----- nvinfo : EIATTR_VRC_CTA_INIT_COUNT
	.align		4
        /*0064*/ 	.byte	0x02, 0x4a
	.zero		1
	.zero		1


	//----- nvinfo : EIATTR_EXIT_INSTR_OFFSETS
	.align		4
        /*0068*/ 	.byte	0x04, 0x1c
        /*006a*/ 	.short	(.L_97 - .L_96)


	//   ....[0]....
.L_96:
        /*006c*/ 	.word	0x000000f0


	//   ....[1]....
        /*0070*/ 	.word	0x00000330


	//   ....[2]....
        /*0074*/ 	.word	0x000003e0


	//   ....[3]....
        /*0078*/ 	.word	0x00000b80


	//----- nvinfo : EIATTR_CRS_STACK_SIZE
	.align		4
.L_97:
        /*007c*/ 	.byte	0x04, 0x1e
        /*007e*/ 	.short	(.L_99 - .L_98)
.L_98:
        /*0080*/ 	.word	0x00000000


	//----- nvinfo : EIATTR_CBANK_PARAM_SIZE
	.align		4
.L_99:
        /*0084*/ 	.byte	0x03, 0x19
        /*0086*/ 	.short	0x001c


	//----- nvinfo : EIATTR_PARAM_CBANK
	.align		4
        /*0088*/ 	.byte	0x04, 0x0a
        /*008a*/ 	.short	(.L_101 - .L_100)
	.align		4
.L_100:
        /*008c*/ 	.word	index@(.nv.constant0._Z16kern_a_coalescedPKfPfiii)
        /*0090*/ 	.short	0x0380
        /*0092*/ 	.short	0x001c


	//----- nvinfo : EIATTR_SW_WAR
	.align		4
.L_101:
        /*0094*/ 	.byte	0x04, 0x36
        /*0096*/ 	.short	(.L_103 - .L_102)
.L_102:
        /*0098*/ 	.word	0x00000008
.L_103:


//--------------------- .nv.callgraph             --------------------------
	.section	.nv.callgraph,"",@"SHT_CUDA_CALLGRAPH"
	.align	4
	.sectionentsize	8
	.align		4
        /*0000*/ 	.word	0x00000000
	.align		4
        /*0004*/ 	.word	0xffffffff
	.align		4
        /*0008*/ 	.word	0x00000000
	.align		4
        /*000c*/ 	.word	0xfffffffe
	.align		4
        /*0010*/ 	.word	0x00000000
	.align		4
        /*0014*/ 	.word	0xfffffffd
	.align		4
        /*0018*/ 	.word	0x00000000
	.align		4
        /*001c*/ 	.word	0xfffffffc


//--------------------- .text._Z16kern_d_conflictsPKfPfiii --------------------------
	.section	.text._Z16kern_d_conflictsPKfPfiii,"ax",@progbits
	.align	128
        .global         _Z16kern_d_conflictsPKfPfiii
        .type           _Z16kern_d_conflictsPKfPfiii,@function
        .size           _Z16kern_d_conflictsPKfPfiii,(.L_x_60 - _Z16kern_d_conflictsPKfPfiii)
        .other          _Z16kern_d_conflictsPKfPfiii,@"STO_CUDA_ENTRY STV_DEFAULT"
_Z16kern_d_conflictsPKfPfiii:
.text._Z16kern_d_conflictsPKfPfiii:
[----:B------:R-:W-:Y:S01]  /*0000*/  LDC R1, c[0x0][0x37c] ;  /* 0x0000df00ff017b82 */ /* 0x000fe20000000800 */
[----:B------:R-:W0:Y:S01]  /*0010*/  S2R R2, SR_TID.Y ;  /* 0x0000000000027919 */ /* 0x000e220000002200 */
[----:B------:R-:W1:Y:S06]  /*0020*/  LDCU UR10, c[0x0][0x360] ;  /* 0x00006c00ff0a77ac */ /* 0x000e6c0008000800 */
[----:B------:R-:W2:Y:S01]  /*0030*/  LDC R11, c[0x0][0x364] ;  /* 0x0000d900ff0b7b82 */ /* 0x000ea20000000800 */
[----:B------:R-:W-:Y:S01]  /*0040*/  BSSY.RECONVERGENT B0, `(.L_x_0) ;  /* 0x000002f000007945 */ /* 0x000fe20003800200 */
[----:B------:R-:W3:Y:S01]  /*0050*/  LDCU.64 UR6, c[0x0][0x390] ;  /* 0x00007200ff0677ac */ /* 0x000ee20008000a00 */
[----:B------:R-:W1:Y:S05]  /*0060*/  LDCU UR5, c[0x0][0x398] ;  /* 0x00007300ff0577ac */ /* 0x000e6a0008000800 */
[----:B------:R-:W4:Y:S01]  /*0070*/  S2UR UR8, SR_CTAID.X ;  /* 0x00000000000879c3 */ /* 0x000f220000002500 */
[----:B------:R-:W0:Y:S01]  /*0080*/  LDCU.64 UR14, c[0x0][0x358] ;  /* 0x00006b00ff0e77ac */ /* 0x000e220008000a00 */
[----:B------:R-:W0:Y:S06]  /*0090*/  LDCU UR12, c[0x0][0x390] ;  /* 0x00007200ff0c77ac */ /* 0x000e2c0008000800 */
[----:B------:R-:W5:Y:S01]  /*00a0*/  S2UR UR11, SR_CTAID.Y ;  /* 0x00000000000b79c3 */ /* 0x000f620000002600 */
[----:B---3--:R-:W-:-:S02]  /*00b0*/  USHF.L.U32 UR4, UR7, 0x1, URZ ;  /* 0x0000000107047899 */ /* 0x008fc400080006ff */
[----:B-1----:R-:W-:-:S04]  /*00c0*/  UIMAD UR5, UR10, UR5, URZ ;  /* 0x000000050a0572a4 */ /* 0x002fc8000f8e02ff */
[----:B--2---:R-:W-:Y:S01]  /*00d0*/  IADD3 R7, PT, PT, R11, UR4, RZ ;  /* 0x000000040b077c10 */ /* 0x004fe2000fffe0ff */
[----:B------:R-:W-:Y:S02]  /*00e0*/  UIADD3 UR7, UPT, UPT, -UR4, UR6, URZ ;  /* 0x0000000604077290 */ /* 0x000fe4000fffe1ff */
[----:B------:R-:W-:Y:S01]  /*00f0*/  UIADD3 UR9, UPT, UPT, UR4, UR5, URZ ;  /* 0x0000000504097290 */ /* 0x000fe2000fffe0ff */
[----:B0-----:R-:W-:Y:S01]  /*0100*/  ISETP.GE.AND P0, PT, R2, R7, PT ;  /* 0x000000070200720c */ /* 0x001fe20003f06270 */
[----:B----4-:R-:W-:Y:S02]  /*0110*/  UIMAD UR5, UR5, UR8, URZ ;  /* 0x00000008050572a4 */ /* 0x010fe4000f8e02ff */
[----:B------:R-:W-:-:S04]  /*0120*/  UIADD3 UR6, UPT, UPT, UR9, 0x1f, URZ ;  /* 0x0000001f09067890 */ /* 0x000fc8000fffe0ff */
[----:B------:R-:W-:Y:S01]  /*0130*/  ULOP3.LUT UR8, UR6, 0xffffffe0, URZ, 0xc0, !UPT ;  /* 0xffffffe006087892 */ /* 0x000fe2000f8ec0ff */
[----:B-----5:R-:W-:-:S05]  /*0140*/  IMAD R3, R11, UR11, RZ ;  /* 0x0000000b0b037c24 */ /* 0x020fca000f8e02ff */
[----:B------:R-:W-:Y:S06]  /*0150*/  @P0 BRA `(.L_x_1) ;  /* 0x0000000000740947 */ /* 0x000fec0003800000 */
[----:B------:R-:W0:Y:S01]  /*0160*/  S2R R12, SR_TID.X ;  /* 0x00000000000c7919 */ /* 0x000e220000002100 */
[----:B------:R-:W-:-:S07]  /*0170*/  IMAD.MOV.U32 R0, RZ, RZ, R2 ;  /* 0x000000ffff007224 */ /* 0x000fce00078e0002 */
.L_x_5:
[----:B0-----:R-:W-:Y:S01]  /*0180*/  ISETP.GE.AND P0, PT, R12, UR9, PT ;  /* 0x000000090c007c0c */ /* 0x001fe2000bf06270 */
[----:B------:R-:W-:-:S12]  /*0190*/  BSSY.RECONVERGENT B1, `(.L_x_2) ;  /* 0x0000016000017945 */ /* 0x000fd80003800200 */
[----:B------:R-:W-:Y:S05]  /*01a0*/  @P0 BRA `(.L_x_3) ;  /* 0x0000000000500947 */ /* 0x000fea0003800000 */
[----:B------:R-:W0:Y:S01]  /*01b0*/  S2R R5, SR_CgaCtaId ;  /* 0x0000000000057919 */ /* 0x000e220000008800 */
[----:B------:R-:W-:Y:S01]  /*01c0*/  MOV R4, 0x400 ;  /* 0x0000040000047802 */ /* 0x000fe20000000f00 */
[----:B------:R-:W-:Y:S01]  /*01d0*/  IMAD R15, R0, UR8, RZ ;  /* 0x00000008000f7c24 */ /* 0x000fe2000f8e02ff */
[----:B------:R-:W-:Y:S01]  /*01e0*/  IADD3 R13, PT, PT, R3, R0, RZ ;  /* 0x00000000030d7210 */ /* 0x000fe20007ffe0ff */
[----:B------:R-:W-:Y:S01]  /*01f0*/  IMAD.MOV.U32 R6, RZ, RZ, R12 ;  /* 0x000000ffff067224 */ /* 0x000fe200078e000c */
[----:B0-----:R-:W-:-:S07]  /*0200*/  LEA R10, R5, R4, 0x18 ;  /* 0x00000004050a7211 */ /* 0x001fce00078ec0ff */
.L_x_4:
[----:B0-----:R-:W-:-:S04]  /*0210*/  IADD3 R8, PT, PT, R6, UR5, RZ ;  /* 0x0000000506087c10 */ /* 0x001fc8000fffe0ff */
[----:B------:R-:W-:-:S04]  /*0220*/  VIMNMX R4, PT, PT, R13, R8, !PT ;  /* 0x000000080d047248 */ /* 0x000fc80007fe0100 */
[----:B------:R-:W-:-:S13]  /*0230*/  ISETP.GE.AND P0, PT, R4, UR12, PT ;  /* 0x0000000c04007c0c */ /* 0x000fda000bf06270 */
[----:B------:R-:W0:Y:S01]  /*0240*/  @!P0 LDC.64 R4, c[0x0][0x380] ;  /* 0x0000e000ff048b82 */ /* 0x000e220000000a00 */
[----:B------:R-:W-:Y:S02]  /*0250*/  @!P0 IMAD R9, R13, UR12, R8 ;  /* 0x0000000c0d098c24 */ /* 0x000fe4000f8e0208 */
[----:B------:R-:W-:Y:S02]  /*0260*/  IMAD.MOV.U32 R8, RZ, RZ, RZ ;  /* 0x000000ffff087224 */ /* 0x000fe400078e00ff */
[----:B0-----:R-:W-:-:S05]  /*0270*/  @!P0 IMAD.WIDE R4, R9, 0x4, R4 ;  /* 0x0000000409048825 */ /* 0x001fca00078e0204 */
[----:B------:R-:W2:Y:S01]  /*0280*/  @!P0 LDG.E R8, desc[UR14][R4.64] ;  /* 0x0000000e04088981 */ /* 0x000ea2000c1e1900 */
[----:B------:R-:W-:Y:S02]  /*0290*/  IADD3 R9, PT, PT, R15, R6, RZ ;  /* 0x000000060f097210 */ /* 0x000fe40007ffe0ff */
[----:B------:R-:W-:-:S03]  /*02a0*/  IADD3 R6, PT, PT, R6, UR10, RZ ;  /* 0x0000000a06067c10 */ /* 0x000fc6000fffe0ff */
[----:B------:R-:W-:Y:S01]  /*02b0*/  IMAD R9, R9, 0x4, R10 ;  /* 0x0000000409097824 */ /* 0x000fe200078e020a */
[----:B------:R-:W-:-:S04]  /*02c0*/  ISETP.GE.AND P0, PT, R6, UR9, PT ;  /* 0x0000000906007c0c */ /* 0x000fc8000bf06270 */
[----:B--2---:R0:W-:Y:S09]  /*02d0*/  STS [R9], R8 ;  /* 0x0000000809007388 */ /* 0x0041f20000000800 */
[----:B------:R-:W-:Y:S05]  /*02e0*/  @!P0 BRA `(.L_x_4) ;  /* 0xfffffffc00c88947 */ /* 0x000fea000383ffff */
.L_x_3:
[----:B------:R-:W-:Y:S05]  /*02f0*/  BSYNC.RECONVERGENT B1 ;  /* 0x0000000000017941 */ /* 0x000fea0003800200 */
.L_x_2:
[----:B------:R-:W-:-:S05]  /*0300*/  IMAD.IADD R0, R11, 0x1, R0 ;  /* 0x000000010b007824 */ /* 0x000fca00078e0200 */
[----:B------:R-:W-:-:S13]  /*0310*/  ISETP.GE.AND P0, PT, R0, R7, PT ;  /* 0x000000070000720c */ /* 0x000fda0003f06270 */
[----:B------:R-:W-:Y:S05]  /*0320*/  @!P0 BRA `(.L_x_5) ;  /* 0xfffffffc00948947 */ /* 0x000fea000383ffff */
.L_x_1:
[----:B------:R-:W-:Y:S05]  /*0330*/  BSYNC.RECONVERGENT B0 ;  /* 0x0000000000007941 */ /* 0x000fea0003800200 */
.L_x_0:
[----:B------:R-:W1:Y:S01]  /*0340*/  LDC R5, c[0x0][0x398] ;  /* 0x0000e600ff057b82 */ /* 0x000e620000000800 */
[----:B------:R-:W-:-:S07]  /*0350*/  IADD3 R0, PT, PT, R3, R2, RZ ;  /* 0x0000000203007210 */ /* 0x000fce0007ffe0ff */
[----:B------:R-:W-:Y:S01]  /*0360*/  BAR.SYNC.DEFER_BLOCKING 0x0 ;  /* 0x0000000000007b1d */ /* 0x000fe20000010000 */
[----:B-1----:R-:W-:-:S04]  /*0370*/  ISETP.GE.AND P0, PT, R5, 0x1, PT ;  /* 0x000000010500780c */ /* 0x002fc80003f06270 */
[----:B------:R-:W-:-:S13]  /*0380*/  ISETP.GE.OR P0, PT, R0, UR7, !P0 ;  /* 0x0000000700007c0c */ /* 0x000fda000c706670 */
[----:B------:R-:W-:Y:S05]  /*0390*/  @P0 EXIT ;  /* 0x000000000000094d */ /* 0x000fea0003800000 */
[----:B------:R-:W1:Y:S01]  /*03a0*/  S2R R4, SR_TID.X ;  /* 0x0000000000047919 */ /* 0x000e620000002100 */
[----:B------:R-:W2:Y:S01]  /*03b0*/  LDCU UR6, c[0x0][0x394] ;  /* 0x00007280ff0677ac */ /* 0x000ea20008000800 */
[----:B------:R-:W-:Y:S01]  /*03c0*/  IMAD R0, R0, UR7, RZ ;  /* 0x0000000700007c24 */ /* 0x000fe2000f8e02ff */
[----:B--2---:R-:W-:Y:S01]  /*03d0*/  UISETP.GT.AND UP0, UPT, UR6, -0x1, UPT ;  /* 0xffffffff0600788c */ /* 0x004fe2000bf04270 */
[----:B-1----:R-:W-:-:S08]  /*03e0*/  IMAD R3, R4, R5, UR5 ;  /* 0x0000000504037e24 */ /* 0x002fd0000f8e0205 */
[----:B------:R-:W-:Y:S05]  /*03f0*/  BRA.U UP0, `(.L_x_6) ;  /* 0x0000000100b47547 */ /* 0x000fea000b800000 */
[C---:B------:R-:W-:Y:S01]  /*0400*/  ISETP.GE.U32.AND P1, PT, R5.reuse, 0x4, PT ;  /* 0x000000040500780c */ /* 0x040fe20003f26070 */
[----:B------:R-:W-:Y:S01]  /*0410*/  IMAD.MOV.U32 R6, RZ, RZ, RZ ;  /* 0x000000ffff067224 */ /* 0x000fe200078e00ff */
[----:B------:R-:W-:-:S04]  /*0420*/  LOP3.LUT R2, R5, 0x3, RZ, 0xc0, !PT ;  /* 0x0000000305027812 */ /* 0x000fc800078ec0ff */
[----:B------:R-:W-:-:S07]  /*0430*/  ISETP.NE.AND P0, PT, R2, RZ, PT ;  /* 0x000000ff0200720c */ /* 0x000fce0003f05270 */
[----:B------:R-:W-:Y:S06]  /*0440*/  @!P1 BRA `(.L_x_7) ;  /* 0x0000000000689947 */ /* 0x000fec0003800000 */
[----:B------:R-:W1:Y:S01]  /*0450*/  LDCU.64 UR4, c[0x0][0x388] ;  /* 0x00007100ff0477ac */ /* 0x000e620008000a00 */
[----:B------:R-:W-:Y:S01]  /*0460*/  LOP3.LUT R6, R5, 0x7ffffffc, RZ, 0xc0, !PT ;  /* 0x7ffffffc05067812 */ /* 0x000fe200078ec0ff */
[C---:B0-----:R-:W-:Y:S01]  /*0470*/  IMAD.IADD R9, R3.reuse, 0x1, R0 ;  /* 0x0000000103097824 */ /* 0x041fe200078e0200 */
[----:B------:R-:W-:Y:S02]  /*0480*/  IADD3 R8, PT, PT, R3, 0x3, RZ ;  /* 0x0000000303087810 */ /* 0x000fe40007ffe0ff */
[----:B------:R-:W-:Y:S01]  /*0490*/  IADD3 R7, PT, PT, -R6, RZ, RZ ;  /* 0x000000ff06077210 */ /* 0x000fe20007ffe1ff */
[----:B-1----:R-:W-:-:S04]  /*04a0*/  UIADD3 UR4, UP0, UPT, UR4, 0x8, URZ ;  /* 0x0000000804047890 */ /* 0x002fc8000ff1e0ff */
[----:B------:R-:W-:-:S12]  /*04b0*/  UIADD3.X UR5, UPT, UPT, URZ, UR5, URZ, UP0, !UPT ;  /* 0x00000005ff057290 */ /* 0x000fd800087fe4ff */
.L_x_8:
[C---:B------:R-:W-:Y:S01]  /*04c0*/  VIADD R10, R8.reuse, 0xfffffffe ;  /* 0xfffffffe080a7836 */ /* 0x040fe20000000000 */
[C---:B------:R-:W-:Y:S01]  /*04d0*/  IADD3 R4, PT, PT, R8.reuse, -0x3, RZ ;  /* 0xfffffffd08047810 */ /* 0x040fe20007ffe0ff */
[C---:B------:R-:W-:Y:S01]  /*04e0*/  VIADD R5, R8.reuse, 0xffffffff ;  /* 0xffffffff08057836 */ /* 0x040fe20000000000 */
[----:B------:R-:W-:Y:S01]  /*04f0*/  ISETP.GE.AND P4, PT, R8, UR7, PT ;  /* 0x0000000708007c0c */ /* 0x000fe2000bf86270 */
[----:B------:R-:W-:Y:S01]  /*0500*/  VIADD R7, R7, 0x4 ;  /* 0x0000000407077836 */ /* 0x000fe20000000000 */
[----:B------:R-:W-:Y:S02]  /*0510*/  ISETP.GE.AND P2, PT, R10, UR7, PT ;  /* 0x000000070a007c0c */ /* 0x000fe4000bf46270 */
[----:B------:R-:W-:Y:S02]  /*0520*/  ISETP.GE.AND P3, PT, R5, UR7, PT ;  /* 0x0000000705007c0c */ /* 0x000fe4000bf66270 */
[----:B------:R-:W-:Y:S02]  /*0530*/  ISETP.GE.AND P1, PT, R4, UR7, PT ;  /* 0x0000000704007c0c */ /* 0x000fe4000bf26270 */
[----:B------:R-:W-:-:S02]  /*0540*/  MOV R4, UR4 ;  /* 0x0000000400047c02 */ /* 0x000fc40008000f00 */
[----:B------:R-:W-:Y:S02]  /*0550*/  MOV R5, UR5 ;  /* 0x0000000500057c02 */ /* 0x000fe40008000f00 */
[----:B------:R-:W-:Y:S01]  /*0560*/  IADD3 R8, PT, PT, R8, 0x4, RZ ;  /* 0x0000000408087810 */ /* 0x000fe20007ffe0ff */
[C---:B------:R-:W-:Y:S01]  /*0570*/  IMAD.WIDE R4, R9.reuse, 0x4, R4 ;  /* 0x0000000409047825 */ /* 0x040fe200078e0204 */
[----:B------:R-:W-:-:S04]  /*0580*/  IADD3 R9, PT, PT, R9, 0x4, RZ ;  /* 0x0000000409097810 */ /* 0x000fc80007ffe0ff */
[----:B------:R1:W-:Y:S04]  /*0590*/  @!P2 STG.E desc[UR14][R4.64+-0x4], RZ ;  /* 0xfffffcff0400a986 */ /* 0x0003e8000c10190e */
[----:B------:R1:W-:Y:S04]  /*05a0*/  @!P3 STG.E desc[UR14][R4.64], RZ ;  /* 0x000000ff0400b986 */ /* 0x0003e8000c10190e */
[----:B------:R1:W-:Y:S04]  /*05b0*/  @!P4 STG.E desc[UR14][R4.64+0x4], RZ ;  /* 0x000004ff0400c986 */ /* 0x0003e8000c10190e */
[----:B------:R1:W-:Y:S01]  /*05c0*/  @!P1 STG.E desc[UR14][R4.64+-0x8], RZ ;  /* 0xfffff8ff04009986 */ /* 0x0003e2000c10190e */
[----:B------:R-:W-:-:S13]  /*05d0*/  ISETP.NE.AND P1, PT, R7, RZ, PT ;  /* 0x000000ff0700720c */ /* 0x000fda0003f25270 */
[----:B-1----:R-:W-:Y:S05]  /*05e0*/  @P1 BRA `(.L_x_8) ;  /* 0xfffffffc00b41947 */ /* 0x002fea000383ffff */
.L_x_7:
[----:B------:R-:W-:Y:S05]  /*05f0*/  @!P0 EXIT ;  /* 0x000000000000894d */ /* 0x000fea0003800000 */
[----:B------:R-:W1:Y:S01]  /*0600*/  LDC.64 R4, c[0x0][0x388] ;  /* 0x0000e200ff047b82 */ /* 0x000e620000000a00 */
[----:B------:R-:W-:Y:S01]  /*0610*/  IMAD.IADD R3, R3, 0x1, R6 ;  /* 0x0000000103037824 */ /* 0x000fe200078e0206 */
[----:B------:R-:W-:-:S04]  /*0620*/  IADD3 R2, PT, PT, -R2, RZ, RZ ;  /* 0x000000ff02027210 */ /* 0x000fc80007ffe1ff */
[----:B------:R-:W-:-:S07]  /*0630*/  IADD3 R7, PT, PT, R0, R3, RZ ;  /* 0x0000000300077210 */ /* 0x000fce0007ffe0ff */
.L_x_9:
[----:B------:R-:W-:Y:S01]  /*0640*/  ISETP.GE.AND P0, PT, R3, UR7, PT ;  /* 0x0000000703007c0c */ /* 0x000fe2000bf06270 */
[----:B01----:R-:W-:-:S04]  /*0650*/  IMAD.WIDE R8, R7, 0x4, R4 ;  /* 0x0000000407087825 */ /* 0x003fc800078e0204 */
[----:B------:R-:W-:-:S08]  /*0660*/  VIADD R2, R2, 0x1 ;  /* 0x0000000102027836 */ /* 0x000fd00000000000 */
[----:B------:R0:W-:Y:S01]  /*0670*/  @!P0 STG.E desc[UR14][R8.64], RZ ;  /* 0x000000ff08008986 */ /* 0x0001e2000c10190e */
[----:B------:R-:W-:-:S13]  /*0680*/  ISETP.NE.AND P0, PT, R2, RZ, PT ;  /* 0x000000ff0200720c */ /* 0x000fda0003f05270 */
[----:B0-----:R-:W-:Y:S05]  /*0690*/  @!P0 EXIT ;  /* 0x000000000000894d */ /* 0x001fea0003800000 */
[----:B------:R-:W-:Y:S02]  /*06a0*/  IADD3 R7, PT, PT, R7, 0x1, RZ ;  /* 0x0000000107077810 */ /* 0x000fe40007ffe0ff */
[----:B------:R-:W-:Y:S01]  /*06b0*/  IADD3 R3, PT, PT, R3, 0x1, RZ ;  /* 0x0000000103037810 */ /* 0x000fe20007ffe0ff */
[----:B------:R-:W-:Y:S06]  /*06c0*/  BRA `(.L_x_9) ;  /* 0xfffffffc00dc7947 */ /* 0x000fec000383ffff */
.L_x_6:
[----:B------:R-:W-:Y:S01]  /*06d0*/  IMAD R5, R7, UR8, RZ ;  /* 0x0000000807057c24 */ /* 0x000fe2000f8e02ff */
[----:B0-----:R-:W-:Y:S01]  /*06e0*/  SHF.L.U32 R8, R4, 0x5, RZ ;  /* 0x0000000504087819 */ /* 0x001fe200000006ff */
[----:B------:R-:W0:Y:S01]  /*06f0*/  S2UR UR10, SR_CgaCtaId ;  /* 0x00000000000a79c3 */ /* 0x000e220000008800 */
[----:B------:R-:W-:Y:S02]  /*0700*/  UIADD3 UR4, UPT, UPT, UR4, 0x1, URZ ;  /* 0x0000000104047890 */ /* 0x000fe4000fffe0ff */
[-C--:B------:R-:W-:Y:S01]  /*0710*/  IABS R10, R5.reuse ;  /* 0x00000005000a7213 */ /* 0x080fe20000000000 */
[----:B------:R-:W-:Y:S01]  /*0720*/  USHF.L.U32 UR11, UR6, 0x1, URZ ;  /* 0x00000001060b7899 */ /* 0x000fe200080006ff */
[----:B------:R-:W-:Y:S01]  /*0730*/  IABS R13, R5 ;  /* 0x00000005000d7213 */ /* 0x000fe20000000000 */
[----:B------:R-:W-:Y:S01]  /*0740*/  UMOV UR5, 0x400 ;  /* 0x0000040000057882 */ /* 0x000fe20000000000 */
[----:B------:R-:W1:Y:S01]  /*0750*/  I2F.RP R9, R10 ;  /* 0x0000000a00097306 */ /* 0x000e620000209400 */
[----:B------:R-:W-:Y:S01]  /*0760*/  IABS R12, R8 ;  /* 0x00000008000c7213 */ /* 0x000fe20000000000 */
[----:B------:R-:W-:Y:S01]  /*0770*/  ULOP3.LUT UR9, UR4, 0x7ffffff8, URZ, 0xc0, !UPT ;  /* 0x7ffffff804097892 */ /* 0x000fe2000f8ec0ff */
[----:B------:R-:W-:Y:S01]  /*0780*/  IMAD.MOV R13, RZ, RZ, -R13 ;  /* 0x000000ffff0d7224 */ /* 0x000fe200078e0a0d */
[----:B------:R-:W-:Y:S01]  /*0790*/  ISETP.GE.AND P2, PT, R8, RZ, PT ;  /* 0x000000ff0800720c */ /* 0x000fe20003f46270 */
[----:B------:R-:W-:-:S04]  /*07a0*/  ULOP3.LUT UR4, UR11, 0x6, URZ, 0xc0, !UPT ;  /* 0x000000060b047892 */ /* 0x000fc8000f8ec0ff */
[----:B------:R-:W-:-:S03]  /*07b0*/  UISETP.GE.U32.AND UP0, UPT, UR4, 0x3, UPT ;  /* 0x000000030400788c */ /* 0x000fc6000bf06070 */
[----:B------:R-:W-:Y:S01]  /*07c0*/  UMOV UR4, URZ ;  /* 0x000000ff00047c82 */ /* 0x000fe20008000000 */
[----:B-1----:R-:W1:Y:S01]  /*07d0*/  MUFU.RCP R9, R9 ;  /* 0x0000000900097308 */ /* 0x002e620000001000 */
[----:B0-----:R-:W-:Y:S02]  /*07e0*/  ULEA UR12, UR10, UR5, 0x18 ;  /* 0x000000050a0c7291 */ /* 0x001fe4000f8ec0ff */
[----:B------:R-:W-:Y:S01]  /*07f0*/  UIADD3 UR10, UPT, UPT, -UR9, URZ, URZ ;  /* 0x000000ff090a7290 */ /* 0x000fe2000fffe1ff */
[----:B-1----:R-:W-:-:S04]  /*0800*/  VIADD R6, R9, 0xffffffe ;  /* 0x0ffffffe09067836 */ /* 0x002fc80000000000 */
[----:B------:R0:W1:Y:S02]  /*0810*/  F2I.FTZ.U32.TRUNC.NTZ R7, R6 ;  /* 0x0000000600077305 */ /* 0x000064000021f000 */
[----:B0-----:R-:W-:Y:S01]  /*0820*/  HFMA2 R6, -RZ, RZ, 0, 0 ;  /* 0x00000000ff067431 */ /* 0x001fe200000001ff */
[----:B-1----:R-:W-:-:S05]  /*0830*/  IADD3 R11, PT, PT, RZ, -R7, RZ ;  /* 0x80000007ff0b7210 */ /* 0x002fca0007ffe0ff */
[----:B------:R-:W-:-:S04]  /*0840*/  IMAD R11, R11, R10, RZ ;  /* 0x0000000a0b0b7224 */ /* 0x000fc800078e02ff */
[----:B------:R-:W-:Y:S01]  /*0850*/  IMAD.HI.U32 R7, R7, R11, R6 ;  /* 0x0000000b07077227 */ /* 0x000fe200078e0006 */
[----:B------:R-:W-:-:S05]  /*0860*/  MOV R6, R13 ;  /* 0x0000000d00067202 */ /* 0x000fca0000000f00 */
[----:B------:R-:W-:-:S04]  /*0870*/  IMAD.HI.U32 R7, R7, R12, RZ ;  /* 0x0000000c07077227 */ /* 0x000fc800078e00ff */
[----:B------:R-:W-:-:S05]  /*0880*/  IMAD R7, R7, R6, R12 ;  /* 0x0000000607077224 */ /* 0x000fca00078e020c */
[----:B------:R-:W-:-:S13]  /*0890*/  ISETP.GT.U32.AND P0, PT, R10, R7, PT ;  /* 0x000000070a00720c */ /* 0x000fda0003f04070 */
[----:B------:R-:W-:Y:S01]  /*08a0*/  @!P0 IMAD.IADD R7, R7, 0x1, -R10 ;  /* 0x0000000107078824 */ /* 0x000fe200078e0a0a */
[----:B------:R-:W-:-:S04]  /*08b0*/  ISETP.NE.AND P0, PT, R5, RZ, PT ;  /* 0x000000ff0500720c */ /* 0x000fc80003f05270 */
[----:B------:R-:W-:-:S13]  /*08c0*/  ISETP.GT.U32.AND P1, PT, R10, R7, PT ;  /* 0x000000070a00720c */ /* 0x000fda0003f24070 */
[----:B------:R-:W-:-:S04]  /*08d0*/  @!P1 IADD3 R7, PT, PT, R7, -R10, RZ ;  /* 0x8000000a07079210 */ /* 0x000fc80007ffe0ff */
[----:B------:R-:W-:Y:S02]  /*08e0*/  @!P2 IADD3 R7, PT, PT, -R7, RZ, RZ ;  /* 0x000000ff0707a210 */ /* 0x000fe40007ffe1ff */
[----:B------:R-:W-:-:S04]  /*08f0*/  @!P0 LOP3.LUT R7, RZ, R5, RZ, 0x33, !PT ;  /* 0x00000005ff078212 */ /* 0x000fc800078e33ff */
[----:B------:R-:W-:-:S07]  /*0900*/  LEA R5, R7, UR12, 0x2 ;  /* 0x0000000c07057c11 */ /* 0x000fce000f8e10ff */
.L_x_17:
[----:B0-----:R-:W-:Y:S01]  /*0910*/  VIADD R7, R3, UR4 ;  /* 0x0000000403077c36 */ /* 0x001fe20008000000 */
[----:B------:R-:W-:Y:S04]  /*0920*/  BSSY.RECONVERGENT B0, `(.L_x_10) ;  /* 0x0000064000007945 */ /* 0x000fe80003800200 */
[----:B------:R-:W-:-:S13]  /*0930*/  ISETP.GE.AND P0, PT, R7, UR7, PT ;  /* 0x0000000707007c0c */ /* 0x000fda000bf06270 */
[----:B------:R-:W-:Y:S05]  /*0940*/  @P0 BRA `(.L_x_11) ;  /* 0x0000000400840947 */ /* 0x000fea0003800000 */
[----:B------:R-:W0:Y:S01]  /*0950*/  LDC R9, c[0x0][0x398] ;  /* 0x0000e600ff097b82 */ /* 0x000e220000000800 */
[----:B------:R-:W-:Y:S01]  /*0960*/  HFMA2 R15, -RZ, RZ, 0, 0 ;  /* 0x00000000ff0f7431 */ /* 0x000fe200000001ff */
[----:B------:R-:W-:Y:S01]  /*0970*/  UMOV UR5, URZ ;  /* 0x000000ff00057c82 */ /* 0x000fe20008000000 */
[----:B0-----:R-:W-:-:S07]  /*0980*/  IMAD R6, R4, R9, UR4 ;  /* 0x0000000404067e24 */ /* 0x001fce000f8e0209 */
.L_x_16:
[----:B------:R-:W-:Y:S01]  /*0990*/  UISETP.GE.U32.AND UP1, UPT, UR11, 0x7, UPT ;  /* 0x000000070b00788c */ /* 0x000fe2000bf26070 */
[----:B------:R-:W-:Y:S01]  /*09a0*/  IADD3 R9, PT, PT, R2, UR5, RZ ;  /* 0x0000000502097c10 */ /* 0x000fe2000fffe0ff */
[----:B------:R-:W-:-:S04]  /*09b0*/  UMOV UR6, URZ ;  /* 0x000000ff00067c82 */ /* 0x000fc80008000000 */
[----:B------:R-:W-:-:S03]  /*09c0*/  IMAD R8, R9, UR8, R6 ;  /* 0x0000000809087c24 */ /* 0x000fc6000f8e0206 */
[----:B------:R-:W-:Y:S05]  /*09d0*/  BRA.U !UP1, `(.L_x_12) ;  /* 0x0000000109a07547 */ /* 0x000fea000b800000 */
[----:B------:R-:W-:Y:S01]  /*09e0*/  LEA R10, R8, UR12, 0x2 ;  /* 0x0000000c080a7c11 */ /* 0x000fe2000f8e10ff */
[----:B------:R-:W-:-:S04]  /*09f0*/  UMOV UR6, UR10 ;  /* 0x0000000a00067c82 */ /* 0x000fc80008000000 */
[----:B------:R-:W-:-:S07]  /*0a00*/  VIADD R10, R10, 0x10 ;  /* 0x000000100a0a7836 */ /* 0x000fce0000000000 */
.L_x_13:
[----:B------:R-:W0:Y:S01]  /*0a10*/  LDS R16, [R5] ;  /* 0x0000000005107984 */ /* 0x000e220000000800 */
[----:B------:R-:W-:-:S03]  /*0a20*/  UIADD3 UR6, UPT, UPT, UR6, 0x8, URZ ;  /* 0x0000000806067890 */ /* 0x000fc6000fffe0ff */
[----:B------:R-:W1:Y:S01]  /*0a30*/  LDS R17, [R10+-0x10] ;  /* 0xfffff0000a117984 */ /* 0x000e620000000800 */
[----:B------:R-:W-:-:S03]  /*0a40*/  UISETP.NE.AND UP1, UPT, UR6, URZ, UPT ;  /* 0x000000ff0600728c */ /* 0x000fc6000bf25270 */
[----:B------:R-:W2:Y:S04]  /*0a50*/  LDS R18, [R5] ;  /* 0x0000000005127984 */ /* 0x000ea80000000800 */
[----:B------:R-:W3:Y:S04]  /*0a60*/  LDS R19, [R10+-0xc] ;  /* 0xfffff4000a137984 */ /* 0x000ee80000000800 */
[----:B------:R-:W4:Y:S04]  /*0a70*/  LDS R20, [R5] ;  /* 0x0000000005147984 */ /* 0x000f280000000800 */
[----:B------:R-:W5:Y:S04]  /*0a80*/  LDS R11, [R10+-0x8] ;  /* 0xfffff8000a0b7984 */ /* 0x000f680000000800 */
[----:B------:R-:W5:Y:S04]  /*0a90*/  LDS R9, [R5] ;  /* 0x0000000005097984 */ /* 0x000f680000000800 */
[----:B------:R-:W5:Y:S04]  /*0aa0*/  LDS R14, [R10+-0x4] ;  /* 0xfffffc000a0e7984 */ /* 0x000f680000000800 */
[----:B------:R-:W5:Y:S04]  /*0ab0*/  LDS R13, [R5] ;  /* 0x00000000050d7984 */ /* 0x000f680000000800 */
[----:B------:R-:W5:Y:S01]  /*0ac0*/  LDS R12, [R10] ;  /* 0x000000000a0c7984 */ /* 0x000f620000000800 */
[----:B0-----:R-:W-:-:S03]  /*0ad0*/  FFMA R16, R16, 1.00000001335143196e-10, R15 ;  /* 0x2edbe6ff10107823 */ /* 0x001fc6000000000f */
[----:B------:R-:W0:Y:S01]  /*0ae0*/  LDS R15, [R5] ;  /* 0x00000000050f7984 */ /* 0x000e220000000800 */
[----:B-1----:R-:W-:-:S03]  /*0af0*/  FADD R17, R16, R17 ;  /* 0x0000001110117221 */ /* 0x002fc60000000000 */
[----:B------:R-:W1:Y:S01]  /*0b00*/  LDS R16, [R10+0x4] ;  /* 0x000004000a107984 */ /* 0x000e620000000800 */
[----:B--2---:R-:W-:-:S03]  /*0b10*/  FFMA R18, R18, 1.00000001335143196e-10, R17 ;  /* 0x2edbe6ff12127823 */ /* 0x004fc60000000011 */
[----:B------:R-:W2:Y:S01]  /*0b20*/  LDS R17, [R5] ;  /* 0x0000000005117984 */ /* 0x000ea20000000800 */
[----:B---3--:R-:W-:-:S03]  /*0b30*/  FADD R19, R18, R19 ;  /* 0x0000001312137221 */ /* 0x008fc60000000000 */
[----:B------:R-:W3:Y:S01]  /*0b40*/  LDS R18, [R10+0x8] ;  /* 0x000008000a127984 */ /* 0x000ee20000000800 */
[----:B----4-:R-:W-:-:S03]  /*0b50*/  FFMA R20, R20, 1.00000001335143196e-10, R19 ;  /* 0x2edbe6ff14147823 */ /* 0x010fc60000000013 */
[----:B------:R-:W4:Y:S01]  /*0b60*/  LDS R19, [R5] ;  /* 0x0000000005137984 */ /* 0x000f220000000800 */
[----:B-----5:R-:W-:-:S03]  /*0b70*/  FADD R20, R20, R11 ;  /* 0x0000000b14147221 */ /* 0x020fc60000000000 */
[----:B------:R5:W4:Y:S01]  /*0b80*/  LDS R11, [R10+0xc] ;  /* 0x00000c000a0b7984 */ /* 0x000b220000000800 */
[----:B------:R-:W-:-:S04]  /*0b90*/  FFMA R9, R9, 1.00000001335143196e-10, R20 ;  /* 0x2edbe6ff09097823 */ /* 0x000fc80000000014 */
[----:B------:R-:W-:Y:S01]  /*0ba0*/  FADD R14, R9, R14 ;  /* 0x0000000e090e7221 */ /* 0x000fe20000000000 */
[----:B-----5:R-:W-:-:S03]  /*0bb0*/  IADD3 R10, PT, PT, R10, 0x20, RZ ;  /* 0x000000200a0a7810 */ /* 0x020fc60007ffe0ff */
[----:B------:R-:W-:-:S04]  /*0bc0*/  FFMA R13, R13, 1.00000001335143196e-10, R14 ;  /* 0x2edbe6ff0d0d7823 */ /* 0x000fc8000000000e */
[----:B------:R-:W-:-:S04]  /*0bd0*/  FADD R12, R13, R12 ;  /* 0x0000000c0d0c7221 */ /* 0x000fc80000000000 */
[----:B0-----:R-:W-:-:S04]  /*0be0*/  FFMA R15, R15, 1.00000001335143196e-10, R12 ;  /* 0x2edbe6ff0f0f7823 */ /* 0x001fc8000000000c */
[----:B-1----:R-:W-:-:S04]  /*0bf0*/  FADD R16, R15, R16 ;  /* 0x000000100f107221 */ /* 0x002fc80000000000 */
[----:B--2---:R-:W-:-:S04]  /*0c00*/  FFMA R17, R17, 1.00000001335143196e-10, R16 ;  /* 0x2edbe6ff11117823 */ /* 0x004fc80000000010 */
[----:B---3--:R-:W-:-:S04]  /*0c10*/  FADD R18, R17, R18 ;  /* 0x0000001211127221 */ /* 0x008fc80000000000 */
[----:B----4-:R-:W-:-:S04]  /*0c20*/  FFMA R18, R19, 1.00000001335143196e-10, R18 ;  /* 0x2edbe6ff13127823 */ /* 0x010fc80000000012 */
[----:B------:R-:W-:Y:S01]  /*0c30*/  FADD R15, R18, R11 ;  /* 0x0000000b120f7221 */ /* 0x000fe20000000000 */
[----:B------:R-:W-:Y:S06]  /*0c40*/  BRA.U UP1, `(.L_x_13) ;  /* 0xfffffffd01707547 */ /* 0x000fec000b83ffff */
[----:B------:R-:W-:-:S05]  /*0c50*/  UMOV UR6, UR9 ;  /* 0x0000000900067c82 */ /* 0x000fca0008000000 */
.L_x_12:
[----:B------:R-:W0:Y:S02]  /*0c60*/  LDCU UR13, c[0x0][0x394] ;  /* 0x00007280ff0d77ac */ /* 0x000e240008000800 */
[----:B0-----:R-:W-:Y:S01]  /*0c70*/  ULOP3.LUT UP1, URZ, UR13, 0x1, URZ, 0xc0, !UPT ;  /* 0x000000010dff7892 */ /* 0x001fe2000f82c0ff */
[----:B------:R-:W-:Y:S10]  /*0c80*/  BRA.U !UP0, `(.L_x_14) ;  /* 0x00000001084c7547 */ /* 0x000ff4000b800000 */
[----:B------:R-:W-:Y:S01]  /*0c90*/  IADD3 R9, PT, PT, R8, UR6, RZ ;  /* 0x0000000608097c10 */ /* 0x000fe2000fffe0ff */
[----:B------:R-:W0:Y:S01]  /*0ca0*/  LDS R10, [R5] ;  /* 0x00000000050a7984 */ /* 0x000e220000000800 */
[----:B------:R-:W-:Y:S02]  /*0cb0*/  UIADD3 UR6, UPT, UPT, UR6, 0x4, URZ ;  /* 0x0000000406067890 */ /* 0x000fe4000fffe0ff */
[----:B------:R-:W-:Y:S01]  /*0cc0*/  LEA R9, R9, UR12, 0x2 ;  /* 0x0000000c09097c11 */ /* 0x000fe2000f8e10ff */
[----:B------:R-:W-:Y:S04]  /*0cd0*/  LDS R13, [R5] ;  /* 0x00000000050d7984 */ /* 0x000fe80000000800 */
[----:B------:R-:W1:Y:S04]  /*0ce0*/  LDS R11, [R9] ;  /* 0x00000000090b7984 */ /* 0x000e680000000800 */
[----:B------:R-:W2:Y:S04]  /*0cf0*/  LDS R17, [R9+0x4] ;  /* 0x0000040009117984 */ /* 0x000ea80000000800 */
[----:B------:R-:W3:Y:S04]  /*0d00*/  LDS R19, [R5] ;  /* 0x0000000005137984 */ /* 0x000ee80000000800 */
[----:B------:R-:W4:Y:S04]  /*0d10*/  LDS R21, [R9+0x8] ;  /* 0x0000080009157984 */ /* 0x000f280000000800 */
[----:B------:R-:W5:Y:S04]  /*0d20*/  LDS R23, [R5] ;  /* 0x0000000005177984 */ /* 0x000f680000000800 */
[----:B------:R-:W5:Y:S01]  /*0d30*/  LDS R25, [R9+0xc] ;  /* 0x00000c0009197984 */ /* 0x000f620000000800 */
[----:B0-----:R-:W-:-:S04]  /*0d40*/  FFMA R10, R10, 1.00000001335143196e-10, R15 ;  /* 0x2edbe6ff0a0a7823 */ /* 0x001fc8000000000f */
[----:B-1----:R-:W-:-:S04]  /*0d50*/  FADD R10, R10, R11 ;  /* 0x0000000b0a0a7221 */ /* 0x002fc80000000000 */
[----:B------:R-:W-:-:S04]  /*0d60*/  FFMA R10, R13, 1.00000001335143196e-10, R10 ;  /* 0x2edbe6ff0d0a7823 */ /* 0x000fc8000000000a */
[----:B--2---:R-:W-:-:S04]  /*0d70*/  FADD R10, R10, R17 ;  /* 0x000000110a0a7221 */ /* 0x004fc80000000000 */
[----:B---3--:R-:W-:-:S04]  /*0d80*/  FFMA R10, R19, 1.00000001335143196e-10, R10 ;  /* 0x2edbe6ff130a7823 */ /* 0x008fc8000000000a */
[----:B----4-:R-:W-:-:S04]  /*0d90*/  FADD R10, R10, R21 ;  /* 0x000000150a0a7221 */ /* 0x010fc80000000000 */
[----:B-----5:R-:W-:-:S04]  /*0da0*/  FFMA R10, R23, 1.00000001335143196e-10, R10 ;  /* 0x2edbe6ff170a7823 */ /* 0x020fc8000000000a */
[----:B------:R-:W-:-:S07]  /*0db0*/  FADD R15, R10, R25 ;  /* 0x000000190a0f7221 */ /* 0x000fce0000000000 */
.L_x_14:
[----:B------:R-:W-:Y:S05]  /*0dc0*/  BRA.U !UP1, `(.L_x_15) ;  /* 0x00000001092c7547 */ /* 0x000fea000b800000 */
[----:B------:R-:W-:Y:S01]  /*0dd0*/  VIADD R9, R8, UR6 ;  /* 0x0000000608097c36 */ /* 0x000fe20008000000 */
[----:B------:R-:W0:Y:S01]  /*0de0*/  LDS R10, [R5] ;  /* 0x00000000050a7984 */ /* 0x000e220000000800 */
[----:B------:R-:W-:-:S03]  /*0df0*/  UIADD3 UR6, UPT, UPT, UR6, 0x2, URZ ;  /* 0x0000000206067890 */ /* 0x000fc6000fffe0ff */
[----:B------:R-:W-:Y:S02]  /*0e00*/  LEA R11, R9, UR12, 0x2 ;  /* 0x0000000c090b7c11 */ /* 0x000fe4000f8e10ff */
[----:B------:R-:W-:Y:S04]  /*0e10*/  LDS R9, [R5] ;  /* 0x0000000005097984 */ /* 0x000fe80000000800 */
[----:B------:R-:W1:Y:S04]  /*0e20*/  LDS R13, [R11] ;  /* 0x000000000b0d7984 */ /* 0x000e680000000800 */
[----:B------:R-:W2:Y:S01]  /*0e30*/  LDS R12, [R11+0x4] ;  /* 0x000004000b0c7984 */ /* 0x000ea20000000800 */
[----:B0-----:R-:W-:-:S04]  /*0e40*/  FFMA R10, R10, 1.00000001335143196e-10, R15 ;  /* 0x2edbe6ff0a0a7823 */ /* 0x001fc8000000000f */
[----:B-1----:R-:W-:-:S04]  /*0e50*/  FADD R10, R13, R10 ;  /* 0x0000000a0d0a7221 */ /* 0x002fc80000000000 */
[----:B------:R-:W-:-:S04]  /*0e60*/  FFMA R9, R9, 1.00000001335143196e-10, R10 ;  /* 0x2edbe6ff09097823 */ /* 0x000fc8000000000a */
[----:B--2---:R-:W-:-:S07]  /*0e70*/  FADD R15, R12, R9 ;  /* 0x000000090c0f7221 */ /* 0x004fce0000000000 */
.L_x_15:
[----:B------:R-:W-:Y:S01]  /*0e80*/  IADD3 R9, PT, PT, R8, UR6, RZ ;  /* 0x0000000608097c10 */ /* 0x000fe2000fffe0ff */
[----:B------:R-:W-:Y:S01]  /*0e90*/  UISETP.NE.AND UP1, UPT, UR5, UR11, UPT ;  /* 0x0000000b0500728c */ /* 0x000fe2000bf25270 */
[----:B------:R-:W0:Y:S01]  /*0ea0*/  LDS R8, [R5] ;  /* 0x0000000005087984 */ /* 0x000e220000000800 */
[----:B------:R-:W-:Y:S01]  /*0eb0*/  UIADD3 UR6, UPT, UPT, UR5, 0x1, URZ ;  /* 0x0000000105067890 */ /* 0x000fe2000fffe0ff */
[----:B------:R-:W-:-:S06]  /*0ec0*/  LEA R9, R9, UR12, 0x2 ;  /* 0x0000000c09097c11 */ /* 0x000fcc000f8e10ff */
[----:B------:R-:W1:Y:S01]  /*0ed0*/  LDS R9, [R9] ;  /* 0x0000000009097984 */ /* 0x000e620000000800 */
[----:B------:R-:W-:Y:S01]  /*0ee0*/  UMOV UR5, UR6 ;  /* 0x0000000600057c82 */ /* 0x000fe20008000000 */
[----:B0-----:R-:W-:-:S04]  /*0ef0*/  FFMA R8, R8, 1.00000001335143196e-10, R15 ;  /* 0x2edbe6ff08087823 */ /* 0x001fc8000000000f */
[----:B-1----:R-:W-:Y:S01]  /*0f00*/  FADD R15, R8, R9 ;  /* 0x00000009080f7221 */ /* 0x002fe20000000000 */
[----:B------:R-:W-:Y:S06]  /*0f10*/  BRA.U UP1, `(.L_x_16) ;  /* 0xfffffff9019c7547 */ /* 0x000fec000b83ffff */
[----:B------:R-:W0:Y:S01]  /*0f20*/  LDC.64 R8, c[0x0][0x388] ;  /* 0x0000e200ff087b82 */ /* 0x000e220000000a00 */
[----:B------:R-:W-:-:S05]  /*0f30*/  IADD3 R7, PT, PT, R0, R7, RZ ;  /* 0x0000000700077210 */ /* 0x000fca0007ffe0ff */
[----:B0-----:R-:W-:-:S05]  /*0f40*/  IMAD.WIDE R6, R7, 0x4, R8 ;  /* 0x0000000407067825 */ /* 0x001fca00078e0208 */
[----:B------:R0:W-:Y:S02]  /*0f50*/  STG.E desc[UR14][R6.64], R15 ;  /* 0x0000000f06007986 */ /* 0x0001e4000c10190e */
.L_x_11:
[----:B------:R-:W-:Y:S05]  /*0f60*/  BSYNC.RECONVERGENT B0 ;  /* 0x0000000000007941 */ /* 0x000fea0003800200 */
.L_x_10:
[----:B------:R-:W1:Y:S01]  /*0f70*/  LDCU UR5, c[0x0][0x398] ;  /* 0x00007300ff0577ac */ /* 0x000e620008000800 */
[----:B------:R-:W-:-:S04]  /*0f80*/  UIADD3 UR4, UPT, UPT, UR4, 0x1, URZ ;  /* 0x0000000104047890 */ /* 0x000fc8000fffe0ff */
[----:B-1----:R-:W-:-:S09]  /*0f90*/  UISETP.NE.AND UP1, UPT, UR4, UR5, UPT ;  /* 0x000000050400728c */ /* 0x002fd2000bf25270 */
[----:B------:R-:W-:Y:S05]  /*0fa0*/  BRA.U UP1, `(.L_x_17) ;  /* 0xfffffff901587547 */ /* 0x000fea000b83ffff */
[----:B------:R-:W-:Y:S05]  /*0fb0*/  EXIT ;  /* 0x000000000000794d */ /* 0x000fea0003800000 */
.L_x_18:
[----:B------:R-:W-:-:S00]  /*0fc0*/  BRA `(.L_x_18) ;  /* 0xfffffffc00fc7947 */ /* 0x000fc0000383ffff */
[----:B------:R-:W-:-:S00]  /*0fd0*/  NOP ;  /* 0x0000000000007918 */ /* 0x000fc00000000000 */
        /* <DEDUP_REMOVED lines=10> */
.L_x_60:


//--------------------- .text._Z13kern_c_sharedPKfPfiii --------------------------
	.section	.text._Z13kern_c_sharedPKfPfiii,"ax",@progbits
	.align	128
        .global         _Z13kern_c_sharedPKfPfiii
        .type           _Z13kern_c_sharedPKfPfiii,@function
        .size           _Z13kern_c_sharedPKfPfiii,(.L_x_61 - _Z13kern_c_sharedPKfPfiii)
        .other          _Z13kern_c_sharedPKfPfiii,@"STO_CUDA_ENTRY STV_DEFAULT"
_Z13kern_c_sharedPKfPfiii:
.text._Z13kern_c_sharedPKfPfiii:
[----:B------:R-:W-:Y:S01]  /*0000*/  LDC R1, c[0x0][0x37c] ;  /* 0x0000df00ff017b82 */ /* 0x000fe20000000800 */
[----:B------:R-:W0:Y:S01]  /*0010*/  S2R R0, SR_TID.Y ;  /* 0x0000000000007919 */ /* 0x000e220000002200 */
[----:B------:R-:W1:Y:S06]  /*0020*/  LDCU.64 UR4, c[0x0][0x390] ;  /* 0x00007200ff0477ac */ /* 0x000e6c0008000a00 */
[----:B------:R-:W-:Y:S01]  /*0030*/  S2UR UR9, SR_CTAID.X ;  /* 0x00000000000979c3 */ /* 0x000fe20000002500 */
[----:B------:R-:W-:Y:S01]  /*0040*/  BSSY.RECONVERGENT B0, `(.L_x_19) ;  /* 0x000002f000007945 */ /* 0x000fe20003800200 */
[----:B------:R-:W2:Y:S01]  /*0050*/  LDCU UR12, c[0x0][0x360] ;  /* 0x00006c00ff0c77ac */ /* 0x000ea20008000800 */
[----:B------:R-:W3:Y:S05]  /*0060*/  LDCU UR13, c[0x0][0x364] ;  /* 0x00006c80ff0d77ac */ /* 0x000eea0008000800 */
[----:B------:R-:W4:Y:S01]  /*0070*/  S2UR UR6, SR_CTAID.Y ;  /* 0x00000000000679c3 */ /* 0x000f220000002600 */
[----:B------:R-:W2:Y:S01]  /*0080*/  LDCU UR10, c[0x0][0x398] ;  /* 0x00007300ff0a77ac */ /* 0x000ea20008000800 */
[----:B------:R-:W0:Y:S01]  /*0090*/  LDCU.64 UR14, c[0x0][0x358] ;  /* 0x00006b00ff0e77ac */ /* 0x000e220008000a00 */
[----:B-1----:R-:W-:Y:S01]  /*00a0*/  USHF.L.U32 UR7, UR5, 0x1, URZ ;  /* 0x0000000105077899 */ /* 0x002fe200080006ff */
[----:B------:R-:W1:Y:S03]  /*00b0*/  LDCU UR16, c[0x0][0x390] ;  /* 0x00007200ff1077ac */ /* 0x000e660008000800 */
[----:B---3--:R-:W-:-:S02]  /*00c0*/  UIADD3 UR11, UPT, UPT, UR7, UR13, URZ ;  /* 0x0000000d070b7290 */ /* 0x008fc4000fffe0ff */
[----:B------:R-:W-:Y:S02]  /*00d0*/  UIADD3 UR8, UPT, UPT, -UR7, UR4, URZ ;  /* 0x0000000407087290 */ /* 0x000fe4000fffe1ff */
[----:B--2---:R-:W-:Y:S02]  /*00e0*/  UIMAD UR4, UR12, UR10, URZ ;  /* 0x0000000a0c0472a4 */ /* 0x004fe4000f8e02ff */
[----:B0-----:R-:W-:Y:S01]  /*00f0*/  ISETP.GE.AND P0, PT, R0, UR11, PT ;  /* 0x0000000b00007c0c */ /* 0x001fe2000bf06270 */
[----:B----4-:R-:W-:Y:S02]  /*0100*/  UIMAD UR6, UR13, UR6, URZ ;  /* 0x000000060d0672a4 */ /* 0x010fe4000f8e02ff */
[----:B------:R-:W-:Y:S02]  /*0110*/  UIADD3 UR10, UPT, UPT, UR7, UR4, URZ ;  /* 0x00000004070a7290 */ /* 0x000fe4000fffe0ff */
[----:B------:R-:W-:Y:S02]  /*0120*/  UIMAD UR4, UR4, UR9, URZ ;  /* 0x00000009040472a4 */ /* 0x000fe4000f8e02ff */
[----:B------:R-:W-:-:S04]  /*0130*/  UIADD3 UR5, UPT, UPT, UR10, 0x1f, URZ ;  /* 0x0000001f0a057890 */ /* 0x000fc8000fffe0ff */
[----:B------:R-:W-:Y:S02]  /*0140*/  ULOP3.LUT UR9, UR5, 0xffffffe0, URZ, 0xc0, !UPT ;  /* 0xffffffe005097892 */ /* 0x000fe4000f8ec0ff */
[----:B-1----:R-:W-:Y:S10]  /*0150*/  @P0 BRA `(.L_x_20) ;  /* 0x0000000000740947 */ /* 0x002ff40003800000 */
[----:B------:R-:W0:Y:S01]  /*0160*/  S2R R9, SR_TID.X ;  /* 0x0000000000097919 */ /* 0x000e220000002100 */
[----:B------:R-:W-:-:S07]  /*0170*/  MOV R4, R0 ;  /* 0x0000000000047202 */ /* 0x000fce0000000f00 */
.L_x_24:
[----:B0-----:R-:W-:Y:S01]  /*0180*/  ISETP.GE.AND P0, PT, R9, UR10, PT ;  /* 0x0000000a09007c0c */ /* 0x001fe2000bf06270 */
[----:B------:R-:W-:-:S12]  /*0190*/  BSSY.RECONVERGENT B1, `(.L_x_21) ;  /* 0x0000016000017945 */ /* 0x000fd80003800200 */
[----:B------:R-:W-:Y:S05]  /*01a0*/  @P0 BRA `(.L_x_22) ;  /* 0x0000000000500947 */ /* 0x000fea0003800000 */
[----:B------:R-:W0:Y:S01]  /*01b0*/  S2R R3, SR_CgaCtaId ;  /* 0x0000000000037919 */ /* 0x000e220000008800 */
[----:B------:R-:W-:Y:S01]  /*01c0*/  MOV R2, 0x400 ;  /* 0x0000040000027802 */ /* 0x000fe20000000f00 */
[C---:B------:R-:W-:Y:S01]  /*01d0*/  IMAD R12, R4.reuse, UR9, RZ ;  /* 0x00000009040c7c24 */ /* 0x040fe2000f8e02ff */
[----:B------:R-:W-:Y:S01]  /*01e0*/  IADD3 R10, PT, PT, R4, UR6, RZ ;  /* 0x00000006040a7c10 */ /* 0x000fe2000fffe0ff */
[----:B------:R-:W-:Y:S01]  /*01f0*/  IMAD.MOV.U32 R5, RZ, RZ, R9 ;  /* 0x000000ffff057224 */ /* 0x000fe200078e0009 */
[----:B0-----:R-:W-:-:S07]  /*0200*/  LEA R8, R3, R2, 0x18 ;  /* 0x0000000203087211 */ /* 0x001fce00078ec0ff */
.L_x_23:
[----:B0-----:R-:W-:Y:S01]  /*0210*/  IADD3 R7, PT, PT, R5, UR4, RZ ;  /* 0x0000000405077c10 */ /* 0x001fe2000fffe0ff */
[----:B------:R-:W-:-:S03]  /*0220*/  HFMA2 R6, -RZ, RZ, 0, 0 ;  /* 0x00000000ff067431 */ /* 0x000fc600000001ff */
[----:B------:R-:W-:-:S04]  /*0230*/  VIMNMX R2, PT, PT, R10, R7, !PT ;  /* 0x000000070a027248 */ /* 0x000fc80007fe0100 */
[----:B------:R-:W-:-:S13]  /*0240*/  ISETP.GE.AND P0, PT, R2, UR16, PT ;  /* 0x0000001002007c0c */ /* 0x000fda000bf06270 */
[----:B------:R-:W0:Y:S01]  /*0250*/  @!P0 LDC.64 R2, c[0x0][0x380] ;  /* 0x0000e000ff028b82 */ /* 0x000e220000000a00 */
[----:B------:R-:W-:-:S04]  /*0260*/  @!P0 IMAD R7, R10, UR16, R7 ;  /* 0x000000100a078c24 */ /* 0x000fc8000f8e0207 */
[----:B0-----:R-:W-:-:S05]  /*0270*/  @!P0 IMAD.WIDE R2, R7, 0x4, R2 ;  /* 0x0000000407028825 */ /* 0x001fca00078e0202 */
[----:B------:R-:W2:Y:S01]  /*0280*/  @!P0 LDG.E R6, desc[UR14][R2.64] ;  /* 0x0000000e02068981 */ /* 0x000ea2000c1e1900 */
[----:B------:R-:W-:Y:S01]  /*0290*/  IMAD.IADD R7, R12, 0x1, R5 ;  /* 0x000000010c077824 */ /* 0x000fe200078e0205 */
[----:B------:R-:W-:-:S04]  /*02a0*/  IADD3 R5, PT, PT, R5, UR12, RZ ;  /* 0x0000000c05057c10 */ /* 0x000fc8000fffe0ff */
[----:B------:R-:W-:Y:S02]  /*02b0*/  LEA R7, R7, R8, 0x2 ;  /* 0x0000000807077211 */ /* 0x000fe400078e10ff */
[----:B------:R-:W-:-:S03]  /*02c0*/  ISETP.GE.AND P0, PT, R5, UR10, PT ;  /* 0x0000000a05007c0c */ /* 0x000fc6000bf06270 */
[----:B--2---:R0:W-:Y:S10]  /*02d0*/  STS [R7], R6 ;  /* 0x0000000607007388 */ /* 0x0041f40000000800 */
[----:B------:R-:W-:Y:S05]  /*02e0*/  @!P0 BRA `(.L_x_23) ;  /* 0xfffffffc00c88947 */ /* 0x000fea000383ffff */
.L_x_22:
[----:B------:R-:W-:Y:S05]  /*02f0*/  BSYNC.RECONVERGENT B1 ;  /* 0x0000000000017941 */ /* 0x000fea0003800200 */
.L_x_21:
[----:B------:R-:W-:-:S05]  /*0300*/  VIADD R4, R4, UR13 ;  /* 0x0000000d04047c36 */ /* 0x000fca0008000000 */
[----:B------:R-:W-:-:S13]  /*0310*/  ISETP.GE.AND P0, PT, R4, UR11, PT ;  /* 0x0000000b04007c0c */ /* 0x000fda000bf06270 */
[----:B------:R-:W-:Y:S05]  /*0320*/  @!P0 BRA `(.L_x_24) ;  /* 0xfffffffc00948947 */ /* 0x000fea000383ffff */
.L_x_20:
[----:B------:R-:W-:Y:S05]  /*0330*/  BSYNC.RECONVERGENT B0 ;  /* 0x0000000000007941 */ /* 0x000fea0003800200 */
.L_x_19:
[----:B------:R-:W1:Y:S01]  /*0340*/  LDC R5, c[0x0][0x398] ;  /* 0x0000e600ff057b82 */ /* 0x000e620000000800 */
[----:B------:R-:W-:-:S07]  /*0350*/  IADD3 R3, PT, PT, R0, UR6, RZ ;  /* 0x0000000600037c10 */ /* 0x000fce000fffe0ff */
        /* <DEDUP_REMOVED lines=10> */
[C---:B------:R-:W-:Y:S02]  /*0400*/  ISETP.GE.U32.AND P1, PT, R5.reuse, 0x4, PT ;  /* 0x000000040500780c */ /* 0x040fe40003f26070 */
[----:B------:R-:W-:Y:S02]  /*0410*/  LOP3.LUT R0, R5, 0x3, RZ, 0xc0, !PT ;  /* 0x0000000305007812 */ /* 0x000fe400078ec0ff */
[----:B0-----:R-:W-:Y:S02]  /*0420*/  MOV R7, RZ ;  /* 0x000000ff00077202 */ /* 0x001fe40000000f00 */
[----:B------:R-:W-:-:S07]  /*0430*/  ISETP.NE.AND P0, PT, R0, RZ, PT ;  /* 0x000000ff0000720c */ /* 0x000fce0003f05270 */
[----:B------:R-:W-:Y:S06]  /*0440*/  @!P1 BRA `(.L_x_26) ;  /* 0x0000000000689947 */ /* 0x000fec0003800000 */
[----:B------:R-:W0:Y:S01]  /*0450*/  LDCU.64 UR4, c[0x0][0x388] ;  /* 0x00007100ff0477ac */ /* 0x000e220008000a00 */
[----:B------:R-:W-:Y:S01]  /*0460*/  LOP3.LUT R7, R5, 0x7ffffffc, RZ, 0xc0, !PT ;  /* 0x7ffffffc05077812 */ /* 0x000fe200078ec0ff */
[C---:B------:R-:W-:Y:S01]  /*0470*/  VIADD R8, R2.reuse, 0x3 ;  /* 0x0000000302087836 */ /* 0x040fe20000000000 */
[----:B------:R-:W-:Y:S02]  /*0480*/  IADD3 R9, PT, PT, R2, R3, RZ ;  /* 0x0000000302097210 */ /* 0x000fe40007ffe0ff */
[----:B------:R-:W-:Y:S01]  /*0490*/  IADD3 R6, PT, PT, -R7, RZ, RZ ;  /* 0x000000ff07067210 */ /* 0x000fe20007ffe1ff */
[----:B0-----:R-:W-:-:S04]  /*04a0*/  UIADD3 UR4, UP0, UPT, UR4, 0x8, URZ ;  /* 0x0000000804047890 */ /* 0x001fc8000ff1e0ff */
[----:B------:R-:W-:-:S12]  /*04b0*/  UIADD3.X UR5, UPT, UPT, URZ, UR5, URZ, UP0, !UPT ;  /* 0x00000005ff057290 */ /* 0x000fd800087fe4ff */
.L_x_27:
[C---:B------:R-:W-:Y:S01]  /*04c0*/  VIADD R10, R8.reuse, 0xfffffffe ;  /* 0xfffffffe080a7836 */ /* 0x040fe20000000000 */
[C---:B------:R-:W-:Y:S02]  /*04d0*/  IADD3 R5, PT, PT, R8.reuse, -0x1, RZ ;  /* 0xffffffff08057810 */ /* 0x040fe40007ffe0ff */
[----:B------:R-:W-:Y:S02]  /*04e0*/  IADD3 R4, PT, PT, R8, -0x3, RZ ;  /* 0xfffffffd08047810 */ /* 0x000fe40007ffe0ff */
[----:B------:R-:W-:Y:S02]  /*04f0*/  ISETP.GE.AND P2, PT, R10, UR8, PT ;  /* 0x000000080a007c0c */ /* 0x000fe4000bf46270 */
[----:B------:R-:W-:Y:S02]  /*0500*/  ISETP.GE.AND P3, PT, R5, UR8, PT ;  /* 0x0000000805007c0c */ /* 0x000fe4000bf66270 */
[C---:B------:R-:W-:Y:S01]  /*0510*/  ISETP.GE.AND P4, PT, R8.reuse, UR8, PT ;  /* 0x0000000808007c0c */ /* 0x040fe2000bf86270 */
[----:B------:R-:W-:Y:S01]  /*0520*/  VIADD R8, R8, 0x4 ;  /* 0x0000000408087836 */ /* 0x000fe20000000000 */
[----:B------:R-:W-:Y:S01]  /*0530*/  ISETP.GE.AND P1, PT, R4, UR8, PT ;  /* 0x0000000804007c0c */ /* 0x000fe2000bf26270 */
[----:B------:R-:W-:Y:S01]  /*0540*/  IMAD.U32 R4, RZ, RZ, UR4 ;  /* 0x00000004ff047e24 */ /* 0x000fe2000f8e00ff */
[----:B------:R-:W-:-:S02]  /*0550*/  MOV R5, UR5 ;  /* 0x0000000500057c02 */ /* 0x000fc40008000f00 */
        /* <DEDUP_REMOVED lines=8> */
[----:B0-----:R-:W-:Y:S05]  /*05e0*/  @P1 BRA `(.L_x_27) ;  /* 0xfffffffc00b41947 */ /* 0x001fea000383ffff */
.L_x_26:
[----:B------:R-:W-:Y:S05]  /*05f0*/  @!P0 EXIT ;  /* 0x000000000000894d */ /* 0x000fea0003800000 */
[----:B------:R-:W0:Y:S01]  /*0600*/  LDC.64 R4, c[0x0][0x388] ;  /* 0x0000e200ff047b82 */ /* 0x000e220000000a00 */
[----:B------:R-:W-:Y:S01]  /*0610*/  IADD3 R2, PT, PT, R2, R7, RZ ;  /* 0x0000000702027210 */ /* 0x000fe20007ffe0ff */
[----:B------:R-:W-:-:S03]  /*0620*/  IMAD.MOV R0, RZ, RZ, -R0 ;  /* 0x000000ffff007224 */ /* 0x000fc600078e0a00 */
[----:B------:R-:W-:-:S07]  /*0630*/  IADD3 R3, PT, PT, R3, R2, RZ ;  /* 0x0000000203037210 */ /* 0x000fce0007ffe0ff */
.L_x_28:
[----:B------:R-:W-:Y:S01]  /*0640*/  ISETP.GE.AND P0, PT, R2, UR8, PT ;  /* 0x0000000802007c0c */ /* 0x000fe2000bf06270 */
[----:B0-----:R-:W-:Y:S01]  /*0650*/  IMAD.WIDE R6, R3, 0x4, R4 ;  /* 0x0000000403067825 */ /* 0x001fe200078e0204 */
[----:B------:R-:W-:-:S11]  /*0660*/  IADD3 R0, PT, PT, R0, 0x1, RZ ;  /* 0x0000000100007810 */ /* 0x000fd60007ffe0ff */
[----:B------:R0:W-:Y:S01]  /*0670*/  @!P0 STG.E desc[UR14][R6.64], RZ ;  /* 0x000000ff06008986 */ /* 0x0001e2000c10190e */
[----:B------:R-:W-:-:S13]  /*0680*/  ISETP.NE.AND P0, PT, R0, RZ, PT ;  /* 0x000000ff0000720c */ /* 0x000fda0003f05270 */
[----:B------:R-:W-:Y:S05]  /*0690*/  @!P0 EXIT ;  /* 0x000000000000894d */ /* 0x000fea0003800000 */
[----:B------:R-:W-:Y:S01]  /*06a0*/  VIADD R3, R3, 0x1 ;  /* 0x0000000103037836 */ /* 0x000fe20000000000 */
[----:B------:R-:W-:Y:S01]  /*06b0*/  IADD3 R2, PT, PT, R2, 0x1, RZ ;  /* 0x0000000102027810 */ /* 0x000fe20007ffe0ff */
[----:B------:R-:W-:Y:S06]  /*06c0*/  BRA `(.L_x_28) ;  /* 0xfffffffc00dc7947 */ /* 0x000fec000383ffff */
.L_x_25:
[----:B------:R-:W-:Y:S02]  /*06d0*/  UIADD3 UR4, UPT, UPT, UR7, 0x1, URZ ;  /* 0x0000000107047890 */ /* 0x000fe4000fffe0ff */
[----:B------:R-:W-:Y:S02]  /*06e0*/  ULOP3.LUT UR5, UR7, 0xe, URZ, 0xc0, !UPT ;  /* 0x0000000e07057892 */ /* 0x000fe4000f8ec0ff */
[----:B------:R-:W-:Y:S02]  /*06f0*/  ULOP3.LUT UR10, UR4, 0x7ffffff0, URZ, 0xc0, !UPT ;  /* 0x7ffffff0040a7892 */ /* 0x000fe4000f8ec0ff */
[----:B------:R-:W-:Y:S02]  /*0700*/  ULOP3.LUT UR4, UR7, 0x6, URZ, 0xc0, !UPT ;  /* 0x0000000607047892 */ /* 0x000fe4000f8ec0ff */
[----:B------:R-:W-:Y:S02]  /*0710*/  UISETP.GE.U32.AND UP0, UPT, UR5, 0x7, UPT ;  /* 0x000000070500788c */ /* 0x000fe4000bf06070 */
[----:B------:R-:W-:-:S02]  /*0720*/  UISETP.GE.U32.AND UP1, UPT, UR4, 0x3, UPT ;  /* 0x000000030400788c */ /* 0x000fc4000bf26070 */
[----:B------:R-:W-:Y:S01]  /*0730*/  UIADD3 UR11, UPT, UPT, -UR10, URZ, URZ ;  /* 0x000000ff0a0b7290 */ /* 0x000fe2000fffe1ff */
[----:B------:R-:W-:-:S11]  /*0740*/  UMOV UR4, URZ ;  /* 0x000000ff00047c82 */ /* 0x000fd60008000000 */
.L_x_36:
[----:B0-----:R-:W-:Y:S01]  /*0750*/  IADD3 R6, PT, PT, R2, UR4, RZ ;  /* 0x0000000402067c10 */ /* 0x001fe2000fffe0ff */
[----:B------:R-:W-:Y:S03]  /*0760*/  BSSY.RECONVERGENT B0, `(.L_x_29) ;  /* 0x0000072000007945 */ /* 0x000fe60003800200 */
[----:B------:R-:W-:-:S13]  /*0770*/  ISETP.GE.AND P0, PT, R6, UR8, PT ;  /* 0x0000000806007c0c */ /* 0x000fda000bf06270 */
[----:B------:R-:W-:Y:S05]  /*0780*/  @P0 BRA `(.L_x_30) ;  /* 0x0000000400bc0947 */ /* 0x000fea0003800000 */
[----:B------:R-:W0:Y:S01]  /*0790*/  LDC R5, c[0x0][0x398] ;  /* 0x0000e600ff057b82 */ /* 0x000e220000000800 */
[----:B------:R-:W-:Y:S01]  /*07a0*/  IMAD.MOV.U32 R12, RZ, RZ, RZ ;  /* 0x000000ffff0c7224 */ /* 0x000fe200078e00ff */
[----:B------:R-:W-:Y:S01]  /*07b0*/  UMOV UR5, URZ ;  /* 0x000000ff00057c82 */ /* 0x000fe20008000000 */
[----:B0-----:R-:W-:-:S07]  /*07c0*/  IMAD R5, R4, R5, UR4 ;  /* 0x0000000404057e24 */ /* 0x001fce000f8e0205 */
.L_x_35:
[----:B------:R-:W-:Y:S01]  /*07d0*/  UISETP.GE.U32.AND UP3, UPT, UR7, 0xf, UPT ;  /* 0x0000000f0700788c */ /* 0x000fe2000bf66070 */
[----:B------:R-:W-:Y:S01]  /*07e0*/  IADD3 R8, PT, PT, R0, UR5, RZ ;  /* 0x0000000500087c10 */ /* 0x000fe2000fffe0ff */
[----:B------:R-:W-:Y:S01]  /*07f0*/  UMOV UR6, UR5 ;  /* 0x0000000500067c82 */ /* 0x000fe20008000000 */
[----:B------:R-:W-:Y:S02]  /*0800*/  UIADD3 UR5, UPT, UPT, UR5, 0x1, URZ ;  /* 0x0000000105057890 */ /* 0x000fe4000fffe0ff */
[----:B------:R-:W-:Y:S01]  /*0810*/  UISETP.NE.AND UP2, UPT, UR6, UR7, UPT ;  /* 0x000000070600728c */ /* 0x000fe2000bf45270 */
[----:B------:R-:W-:Y:S02]  /*0820*/  IMAD R7, R8, UR9, R5 ;  /* 0x0000000908077c24 */ /* 0x000fe4000f8e0205 */
[----:B------:R-:W-:Y:S01]  /*0830*/  UMOV UR6, URZ ;  /* 0x000000ff00067c82 */ /* 0x000fe20008000000 */
[----:B------:R-:W-:Y:S07]  /*0840*/  BRA.U !UP3, `(.L_x_31) ;  /* 0x000000010bac7547 */ /* 0x000fee000b800000 */
[----:B------:R-:W0:Y:S01]  /*0850*/  S2UR UR12, SR_CgaCtaId ;  /* 0x00000000000c79c3 */ /* 0x000e220000008800 */
[----:B------:R-:W-:Y:S02]  /*0860*/  UMOV UR6, 0x400 ;  /* 0x0000040000067882 */ /* 0x000fe40000000000 */
[----:B0-----:R-:W-:-:S06]  /*0870*/  ULEA UR6, UR12, UR6, 0x18 ;  /* 0x000000060c067291 */ /* 0x001fcc000f8ec0ff */
[----:B------:R-:W-:Y:S01]  /*0880*/  LEA R8, R7, UR6, 0x2 ;  /* 0x0000000607087c11 */ /* 0x000fe2000f8e10ff */
[----:B------:R-:W-:-:S03]  /*0890*/  UMOV UR6, UR11 ;  /* 0x0000000b00067c82 */ /* 0x000fc60008000000 */
[----:B------:R-:W-:-:S07]  /*08a0*/  IADD3 R8, PT, PT, R8, 0x20, RZ ;  /* 0x0000002008087810 */ /* 0x000fce0007ffe0ff */
.L_x_32:
[----:B------:R-:W0:Y:S01]  /*08b0*/  LDS R13, [R8+-0x20] ;  /* 0xffffe000080d7984 */ /* 0x000e220000000800 */
[----:B------:R-:W-:-:S03]  /*08c0*/  UIADD3 UR6, UPT, UPT, UR6, 0x10, URZ ;  /* 0x0000001006067890 */ /* 0x000fc6000fffe0ff */
[----:B------:R-:W1:Y:S01]  /*08d0*/  LDS R16, [R8+-0x1c] ;  /* 0xffffe40008107984 */ /* 0x000e620000000800 */
[----:B------:R-:W-:-:S03]  /*08e0*/  UISETP.NE.AND UP3, UPT, UR6, URZ, UPT ;  /* 0x000000ff0600728c */ /* 0x000fc6000bf65270 */
[----:B------:R-:W2:Y:S04]  /*08f0*/  LDS R15, [R8+-0x18] ;  /* 0xffffe800080f7984 */ /* 0x000ea80000000800 */
[----:B------:R-:W3:Y:S04]  /*0900*/  LDS R17, [R8+-0x14] ;  /* 0xffffec0008117984 */ /* 0x000ee80000000800 */
[----:B------:R-:W4:Y:S04]  /*0910*/  LDS R18, [R8+-0x10] ;  /* 0xfffff00008127984 */ /* 0x000f280000000800 */
[----:B------:R-:W5:Y:S04]  /*0920*/  LDS R20, [R8+-0xc] ;  /* 0xfffff40008147984 */ /* 0x000f680000000800 */
[----:B------:R-:W5:Y:S04]  /*0930*/  LDS R14, [R8+-0x8] ;  /* 0xfffff800080e7984 */ /* 0x000f680000000800 */
[----:B------:R-:W5:Y:S04]  /*0940*/  LDS R11, [R8+-0x4] ;  /* 0xfffffc00080b7984 */ /* 0x000f680000000800 */
[----:B------:R-:W5:Y:S04]  /*0950*/  LDS R10, [R8] ;  /* 0x00000000080a7984 */ /* 0x000f680000000800 */
[----:B------:R-:W5:Y:S01]  /*0960*/  LDS R9, [R8+0x4] ;  /* 0x0000040008097984 */ /* 0x000f620000000800 */
[----:B0-----:R-:W-:-:S03]  /*0970*/  FADD R13, R13, R12 ;  /* 0x0000000c0d0d7221 */ /* 0x001fc60000000000 */
[----:B------:R-:W0:Y:S01]  /*0980*/  LDS R12, [R8+0x8] ;  /* 0x00000800080c7984 */ /* 0x000e220000000800 */
[----:B-1----:R-:W-:-:S03]  /*0990*/  FADD R16, R13, R16 ;  /* 0x000000100d107221 */ /* 0x002fc60000000000 */
[----:B------:R-:W1:Y:S01]  /*09a0*/  LDS R13, [R8+0xc] ;  /* 0x00000c00080d7984 */ /* 0x000e620000000800 */
[----:B--2---:R-:W-:-:S03]  /*09b0*/  FADD R16, R16, R15 ;  /* 0x0000000f10107221 */ /* 0x004fc60000000000 */
[----:B------:R-:W2:Y:S01]  /*09c0*/  LDS R15, [R8+0x10] ;  /* 0x00001000080f7984 */ /* 0x000ea20000000800 */
[----:B---3--:R-:W-:-:S03]  /*09d0*/  FADD R17, R16, R17 ;  /* 0x0000001110117221 */ /* 0x008fc60000000000 */
[----:B------:R-:W3:Y:S01]  /*09e0*/  LDS R16, [R8+0x14] ;  /* 0x0000140008107984 */ /* 0x000ee20000000800 */
[----:B----4-:R-:W-:-:S03]  /*09f0*/  FADD R17, R17, R18 ;  /* 0x0000001211117221 */ /* 0x010fc60000000000 */
[----:B------:R-:W4:Y:S01]  /*0a00*/  LDS R18, [R8+0x18] ;  /* 0x0000180008127984 */ /* 0x000f220000000800 */
[----:B-----5:R-:W-:-:S03]  /*0a10*/  FADD R17, R17, R20 ;  /* 0x0000001411117221 */ /* 0x020fc60000000000 */
[----:B------:R5:W4:Y:S01]  /*0a20*/  LDS R20, [R8+0x1c] ;  /* 0x00001c0008147984 */ /* 0x000b220000000800 */
[----:B------:R-:W-:-:S04]  /*0a30*/  FADD R14, R17, R14 ;  /* 0x0000000e110e7221 */ /* 0x000fc80000000000 */
[----:B------:R-:W-:Y:S01]  /*0a40*/  FADD R11, R14, R11 ;  /* 0x0000000b0e0b7221 */ /* 0x000fe20000000000 */
[----:B-----5:R-:W-:-:S03]  /*0a50*/  IADD3 R8, PT, PT, R8, 0x40, RZ ;  /* 0x0000004008087810 */ /* 0x020fc60007ffe0ff */
[----:B------:R-:W-:-:S04]  /*0a60*/  FADD R10, R11, R10 ;  /* 0x0000000a0b0a7221 */ /* 0x000fc80000000000 */
[----:B------:R-:W-:-:S04]  /*0a70*/  FADD R9, R10, R9 ;  /* 0x000000090a097221 */ /* 0x000fc80000000000 */
[----:B0-----:R-:W-:-:S04]  /*0a80*/  FADD R12, R9, R12 ;  /* 0x0000000c090c7221 */ /* 0x001fc80000000000 */
[----:B-1----:R-:W-:-:S04]  /*0a90*/  FADD R12, R12, R13 ;  /* 0x0000000d0c0c7221 */ /* 0x002fc80000000000 */
[----:B--2---:R-:W-:-:S04]  /*0aa0*/  FADD R15, R12, R15 ;  /* 0x0000000f0c0f7221 */ /* 0x004fc80000000000 */
[----:B---3--:R-:W-:-:S04]  /*0ab0*/  FADD R15, R15, R16 ;  /* 0x000000100f0f7221 */ /* 0x008fc80000000000 */
[----:B----4-:R-:W-:-:S04]  /*0ac0*/  FADD R15, R15, R18 ;  /* 0x000000120f0f7221 */ /* 0x010fc80000000000 */
[----:B------:R-:W-:Y:S01]  /*0ad0*/  FADD R12, R15, R20 ;  /* 0x000000140f0c7221 */ /* 0x000fe20000000000 */
[----:B------:R-:W-:Y:S06]  /*0ae0*/  BRA.U UP3, `(.L_x_32) ;  /* 0xfffffffd03707547 */ /* 0x000fec000b83ffff */
[----:B------:R-:W-:-:S05]  /*0af0*/  UMOV UR6, UR10 ;  /* 0x0000000a00067c82 */ /* 0x000fca0008000000 */
.L_x_31:
[----:B------:R-:W-:Y:S05]  /*0b00*/  BRA.U !UP0, `(.L_x_33) ;  /* 0x0000000108587547 */ /* 0x000fea000b800000 */
[----:B------:R-:W0:Y:S01]  /*0b10*/  S2UR UR13, SR_CgaCtaId ;  /* 0x00000000000d79c3 */ /* 0x000e220000008800 */
[----:B------:R-:W-:Y:S01]  /*0b20*/  UMOV UR12, 0x400 ;  /* 0x00000400000c7882 */ /* 0x000fe20000000000 */
[----:B------:R-:W-:Y:S01]  /*0b30*/  VIADD R8, R7, UR6 ;  /* 0x0000000607087c36 */ /* 0x000fe20008000000 */
[----:B------:R-:W-:Y:S02]  /*0b40*/  UIADD3 UR6, UPT, UPT, UR6, 0x8, URZ ;  /* 0x0000000806067890 */ /* 0x000fe4000fffe0ff */
[----:B0-----:R-:W-:-:S06]  /*0b50*/  ULEA UR12, UR13, UR12, 0x18 ;  /* 0x0000000c0d0c7291 */ /* 0x001fcc000f8ec0ff */
[----:B------:R-:W-:-:S05]  /*0b60*/  LEA R8, R8, UR12, 0x2 ;  /* 0x0000000c08087c11 */ /* 0x000fca000f8e10ff */
[----:B------:R-:W0:Y:S04]  /*0b70*/  LDS R9, [R8] ;  /* 0x0000000008097984 */ /* 0x000e280000000800 */
[----:B------:R-:W1:Y:S04]  /*0b80*/  LDS R10, [R8+0x4] ;  /* 0x00000400080a7984 */ /* 0x000e680000000800 */
[----:B------:R-:W2:Y:S04]  /*0b90*/  LDS R14, [R8+0x8] ;  /* 0x00000800080e7984 */ /* 0x000ea80000000800 */
[----:B------:R-:W3:Y:S04]  /*0ba0*/  LDS R16, [R8+0xc] ;  /* 0x00000c0008107984 */ /* 0x000ee80000000800 */
[----:B------:R-:W4:Y:S04]  /*0bb0*/  LDS R18, [R8+0x10] ;  /* 0x0000100008127984 */ /* 0x000f280000000800 */
[----:B------:R-:W5:Y:S04]  /*0bc0*/  LDS R20, [R8+0x14] ;  /* 0x0000140008147984 */ /* 0x000f680000000800 */
[----:B------:R-:W5:Y:S04]  /*0bd0*/  LDS R22, [R8+0x18] ;  /* 0x0000180008167984 */ /* 0x000f680000000800 */
[----:B------:R-:W5:Y:S01]  /*0be0*/  LDS R24, [R8+0x1c] ;  /* 0x00001c0008187984 */ /* 0x000f620000000800 */
[----:B0-----:R-:W-:-:S04]  /*0bf0*/  FADD R9, R12, R9 ;  /* 0x000000090c097221 */ /* 0x001fc80000000000 */
[----:B-1----:R-:W-:-:S04]  /*0c00*/  FADD R9, R9, R10 ;  /* 0x0000000a09097221 */ /* 0x002fc80000000000 */
[----:B--2---:R-:W-:-:S04]  /*0c10*/  FADD R9, R9, R14 ;  /* 0x0000000e09097221 */ /* 0x004fc80000000000 */
[----:B---3--:R-:W-:-:S04]  /*0c20*/  FADD R9, R9, R16 ;  /* 0x0000001009097221 */ /* 0x008fc80000000000 */
[----:B----4-:R-:W-:-:S04]  /*0c30*/  FADD R9, R9, R18 ;  /* 0x0000001209097221 */ /* 0x010fc80000000000 */
[----:B-----5:R-:W-:-:S04]  /*0c40*/  FADD R9, R9, R20 ;  /* 0x0000001409097221 */ /* 0x020fc80000000000 */
[----:B------:R-:W-:-:S04]  /*0c50*/  FADD R9, R9, R22 ;  /* 0x0000001609097221 */ /* 0x000fc80000000000 */
[----:B------:R-:W-:-:S07]  /*0c60*/  FADD R12, R9, R24 ;  /* 0x00000018090c7221 */ /* 0x000fce0000000000 */
.L_x_33:
[----:B------:R-:W-:Y:S05]  /*0c70*/  BRA.U !UP1, `(.L_x_34) ;  /* 0x0000000109387547 */ /* 0x000fea000b800000 */
[----:B------:R-:W0:Y:S01]  /*0c80*/  S2UR UR13, SR_CgaCtaId ;  /* 0x00000000000d79c3 */ /* 0x000e220000008800 */
[----:B------:R-:W-:Y:S01]  /*0c90*/  UMOV UR12, 0x400 ;  /* 0x00000400000c7882 */ /* 0x000fe20000000000 */
[----:B------:R-:W-:Y:S01]  /*0ca0*/  IADD3 R8, PT, PT, R7, UR6, RZ ;  /* 0x0000000607087c10 */ /* 0x000fe2000fffe0ff */
[----:B------:R-:W-:Y:S02]  /*0cb0*/  UIADD3 UR6, UPT, UPT, UR6, 0x4, URZ ;  /* 0x0000000406067890 */ /* 0x000fe4000fffe0ff */
[----:B0-----:R-:W-:-:S06]  /*0cc0*/  ULEA UR12, UR13, UR12, 0x18 ;  /* 0x0000000c0d0c7291 */ /* 0x001fcc000f8ec0ff */
[----:B------:R-:W-:-:S05]  /*0cd0*/  LEA R8, R8, UR12, 0x2 ;  /* 0x0000000c08087c11 */ /* 0x000fca000f8e10ff */
[----:B------:R-:W0:Y:S04]  /*0ce0*/  LDS R9, [R8] ;  /* 0x0000000008097984 */ /* 0x000e280000000800 */
[----:B------:R-:W1:Y:S04]  /*0cf0*/  LDS R10, [R8+0x4] ;  /* 0x00000400080a7984 */ /* 0x000e680000000800 */
[----:B------:R-:W2:Y:S04]  /*0d00*/  LDS R14, [R8+0x8] ;  /* 0x00000800080e7984 */ /* 0x000ea80000000800 */
[----:B------:R-:W3:Y:S01]  /*0d10*/  LDS R16, [R8+0xc] ;  /* 0x00000c0008107984 */ /* 0x000ee20000000800 */
[----:B0-----:R-:W-:-:S04]  /*0d20*/  FADD R9, R12, R9 ;  /* 0x000000090c097221 */ /* 0x001fc80000000000 */
[----:B-1----:R-:W-:-:S04]  /*0d30*/  FADD R9, R9, R10 ;  /* 0x0000000a09097221 */ /* 0x002fc80000000000 */
[----:B--2---:R-:W-:-:S04]  /*0d40*/  FADD R9, R9, R14 ;  /* 0x0000000e09097221 */ /* 0x004fc80000000000 */
[----:B---3--:R-:W-:-:S07]  /*0d50*/  FADD R12, R9, R16 ;  /* 0x00000010090c7221 */ /* 0x008fce0000000000 */
.L_x_34:
[----:B------:R-:W0:Y:S01]  /*0d60*/  S2UR UR13, SR_CgaCtaId ;  /* 0x00000000000d79c3 */ /* 0x000e220000008800 */
[----:B------:R-:W-:Y:S01]  /*0d70*/  UMOV UR12, 0x400 ;  /* 0x00000400000c7882 */ /* 0x000fe20000000000 */
[----:B------:R-:W-:-:S06]  /*0d80*/  IADD3 R7, PT, PT, R7, UR6, RZ ;  /* 0x0000000607077c10 */ /* 0x000fcc000fffe0ff */
[----:B------:R-:W1:Y:S01]  /*0d90*/  LDC R8, c[0x0][0x394] ;  /* 0x0000e500ff087b82 */ /* 0x000e620000000800 */
[----:B0-----:R-:W-:-:S06]  /*0da0*/  ULEA UR12, UR13, UR12, 0x18 ;  /* 0x0000000c0d0c7291 */ /* 0x001fcc000f8ec0ff */
[----:B------:R-:W-:Y:S02]  /*0db0*/  LEA R10, R7, UR12, 0x2 ;  /* 0x0000000c070a7c11 */ /* 0x000fe4000f8e10ff */
[----:B-1----:R-:W-:-:S03]  /*0dc0*/  LOP3.LUT P0, RZ, R8, 0x1, RZ, 0xc0, !PT ;  /* 0x0000000108ff7812 */ /* 0x002fc6000780c0ff */
[----:B------:R-:W0:Y:S10]  /*0dd0*/  LDS R7, [R10] ;  /* 0x000000000a077984 */ /* 0x000e340000000800 */
[----:B------:R-:W1:Y:S04]  /*0de0*/  @P0 LDS R9, [R10+0x4] ;  /* 0x000004000a090984 */ /* 0x000e680000000800 */
[----:B------:R-:W2:Y:S01]  /*0df0*/  @P0 LDS R8, [R10+0x8] ;  /* 0x000008000a080984 */ /* 0x000ea20000000800 */
[----:B0-----:R-:W-:-:S04]  /*0e00*/  FADD R12, R7, R12 ;  /* 0x0000000c070c7221 */ /* 0x001fc80000000000 */
[----:B-1----:R-:W-:-:S04]  /*0e10*/  @P0 FADD R9, R12, R9 ;  /* 0x000000090c090221 */ /* 0x002fc80000000000 */
[----:B--2---:R-:W-:Y:S01]  /*0e20*/  @P0 FADD R12, R9, R8 ;  /* 0x00000008090c0221 */ /* 0x004fe20000000000 */
[----:B------:R-:W-:Y:S06]  /*0e30*/  BRA.U UP2, `(.L_x_35) ;  /* 0xfffffff902647547 */ /* 0x000fec000b83ffff */
[----:B------:R-:W0:Y:S01]  /*0e40*/  LDC.64 R8, c[0x0][0x388] ;  /* 0x0000e200ff087b82 */ /* 0x000e220000000a00 */
[----:B------:R-:W-:-:S05]  /*0e50*/  IADD3 R7, PT, PT, R3, R6, RZ ;  /* 0x0000000603077210 */ /* 0x000fca0007ffe0ff */
[----:B0-----:R-:W-:-:S05]  /*0e60*/  IMAD.WIDE R6, R7, 0x4, R8 ;  /* 0x0000000407067825 */ /* 0x001fca00078e0208 */
[----:B------:R0:W-:Y:S02]  /*0e70*/  STG.E desc[UR14][R6.64], R12 ;  /* 0x0000000c06007986 */ /* 0x0001e4000c10190e */
.L_x_30:
[----:B------:R-:W-:Y:S05]  /*0e80*/  BSYNC.RECONVERGENT B0 ;  /* 0x0000000000007941 */ /* 0x000fea0003800200 */
.L_x_29:
[----:B------:R-:W1:Y:S01]  /*0e90*/  LDCU UR5, c[0x0][0x398] ;  /* 0x00007300ff0577ac */ /* 0x000e620008000800 */
[----:B------:R-:W-:-:S04]  /*0ea0*/  UIADD3 UR4, UPT, UPT, UR4, 0x1, URZ ;  /* 0x0000000104047890 */ /* 0x000fc8000fffe0ff */
[----:B-1----:R-:W-:-:S09]  /*0eb0*/  UISETP.NE.AND UP2, UPT, UR4, UR5, UPT ;  /* 0x000000050400728c */ /* 0x002fd2000bf45270 */
[----:B------:R-:W-:Y:S05]  /*0ec0*/  BRA.U UP2, `(.L_x_36) ;  /* 0xfffffff902207547 */ /* 0x000fea000b83ffff */
[----:B------:R-:W-:Y:S05]  /*0ed0*/  EXIT ;  /* 0x000000000000794d */ /* 0x000fea0003800000 */
.L_x_37:
        /* <DEDUP_REMOVED lines=10> */
.L_x_61:


//--------------------- .text._Z18kern_b_uncoalescedPKfPfiii --------------------------
	.section	.text._Z18kern_b_uncoalescedPKfPfiii,"ax",@progbits
	.align	128
        .global         _Z18kern_b_uncoalescedPKfPfiii
        .type           _Z18kern_b_uncoalescedPKfPfiii,@function
        .size           _Z18kern_b_uncoalescedPKfPfiii,(.L_x_62 - _Z18kern_b_uncoalescedPKfPfiii)
        .other          _Z18kern_b_uncoalescedPKfPfiii,@"STO_CUDA_ENTRY STV_DEFAULT"
_Z18kern_b_uncoalescedPKfPfiii:
.text._Z18kern_b_uncoalescedPKfPfiii:
[----:B------:R-:W-:Y:S01]  /*0000*/  LDC R1, c[0x0][0x37c] ;  /* 0x0000df00ff017b82 */ /* 0x000fe20000000800 */
[----:B------:R-:W0:Y:S07]  /*0010*/  S2R R17, SR_TID.X ;  /* 0x0000000000117919 */ /* 0x000e2e0000002100 */
[----:B------:R-:W1:Y:S01]  /*0020*/  S2UR UR4, SR_CTAID.X ;  /* 0x00000000000479c3 */ /* 0x000e620000002500 */
[----:B------:R-:W1:Y:S01]  /*0030*/  LDCU UR5, c[0x0][0x360] ;  /* 0x00006c00ff0577ac */ /* 0x000e620008000800 */
[----:B------:R-:W2:Y:S06]  /*0040*/  S2R R5, SR_TID.Y ;  /* 0x0000000000057919 */ /* 0x000eac0000002200 */
[----:B------:R-:W3:Y:S08]  /*0050*/  LDC.64 R2, c[0x0][0x390] ;  /* 0x0000e400ff027b82 */ /* 0x000ef00000000a00 */
[----:B------:R-:W4:Y:S08]  /*0060*/  LDC R7, c[0x0][0x398] ;  /* 0x0000e600ff077b82 */ /* 0x000f300000000800 */
[----:B------:R-:W2:Y:S01]  /*0070*/  S2UR UR6, SR_CTAID.Y ;  /* 0x00000000000679c3 */ /* 0x000ea20000002600 */
[----:B-1----:R-:W-:-:S06]  /*0080*/  UIMAD UR4, UR4, UR5, URZ ;  /* 0x00000005040472a4 */ /* 0x002fcc000f8e02ff */
[----:B0-----:R-:W-:Y:S01]  /*0090*/  IADD3 R0, PT, PT, R17, UR4, RZ ;  /* 0x0000000411007c10 */ /* 0x001fe2000fffe0ff */
[----:B------:R-:W2:Y:S01]  /*00a0*/  LDC R10, c[0x0][0x364] ;  /* 0x0000d900ff0a7b82 */ /* 0x000ea20000000800 */
[----:B---3--:R-:W-:-:S04]  /*00b0*/  SHF.L.U32 R11, R3, 0x1, RZ ;  /* 0x00000001030b7819 */ /* 0x008fc800000006ff */
[----:B------:R-:W-:Y:S02]  /*00c0*/  IADD3 R13, PT, PT, -R11, R2, RZ ;  /* 0x000000020b0d7210 */ /* 0x000fe40007ffe1ff */
[----:B----4-:R-:W-:-:S04]  /*00d0*/  ISETP.GE.AND P0, PT, R7, 0x1, PT ;  /* 0x000000010700780c */ /* 0x010fc80003f06270 */
[----:B------:R-:W-:Y:S01]  /*00e0*/  ISETP.GE.OR P0, PT, R0, R13, !P0 ;  /* 0x0000000d0000720c */ /* 0x000fe20004706670 */
[----:B--2---:R-:W-:-:S12]  /*00f0*/  IMAD R10, R10, UR6, R5 ;  /* 0x000000060a0a7c24 */ /* 0x004fd8000f8e0205 */
[----:B------:R-:W-:Y:S05]  /*0100*/  @P0 EXIT ;  /* 0x000000000000094d */ /* 0x000fea0003800000 */
[----:B------:R-:W-:Y:S01]  /*0110*/  ISETP.GT.AND P0, PT, R3, -0x1, PT ;  /* 0xffffffff0300780c */ /* 0x000fe20003f04270 */
[----:B------:R-:W0:Y:S01]  /*0120*/  LDCU.64 UR6, c[0x0][0x358] ;  /* 0x00006b00ff0677ac */ /* 0x000e220008000a00 */
[----:B------:R-:W-:-:S11]  /*0130*/  IMAD R10, R10, R7, RZ ;  /* 0x000000070a0a7224 */ /* 0x000fd600078e02ff */
[----:B------:R-:W-:Y:S05]  /*0140*/  @P0 BRA `(.L_x_38) ;  /* 0x0000000000e80947 */ /* 0x000fea0003800000 */
[C---:B------:R-:W-:Y:S01]  /*0150*/  ISETP.GE.U32.AND P1, PT, R7.reuse, 0x4, PT ;  /* 0x000000040700780c */ /* 0x040fe20003f26070 */
[----:B------:R-:W-:Y:S01]  /*0160*/  HFMA2 R15, -RZ, RZ, 0, 0 ;  /* 0x00000000ff0f7431 */ /* 0x000fe200000001ff */
[----:B------:R-:W-:-:S04]  /*0170*/  LOP3.LUT R11, R7, 0x3, RZ, 0xc0, !PT ;  /* 0x00000003070b7812 */ /* 0x000fc800078ec0ff */
[----:B------:R-:W-:-:S07]  /*0180*/  ISETP.NE.AND P0, PT, R11, RZ, PT ;  /* 0x000000ff0b00720c */ /* 0x000fce0003f05270 */
[----:B------:R-:W-:Y:S06]  /*0190*/  @!P1 BRA `(.L_x_39) ;  /* 0x00000000009c9947 */ /* 0x000fec0003800000 */
[----:B------:R-:W-:Y:S01]  /*01a0*/  IMAD.SHL.U32 R3, R3, 0x8, RZ ;  /* 0x0000000803037824 */ /* 0x000fe200078e00ff */
[C---:B------:R-:W-:Y:S01]  /*01b0*/  IADD3 R23, PT, PT, R10.reuse, 0x2, RZ ;  /* 0x000000020a177810 */ /* 0x040fe20007ffe0ff */
[CC--:B------:R-:W-:Y:S01]  /*01c0*/  IMAD R19, R13.reuse, R10.reuse, R13 ;  /* 0x0000000a0d137224 */ /* 0x0c0fe200078e020d */
[----:B------:R-:W-:Y:S01]  /*01d0*/  IADD3 R12, PT, PT, R10, 0x3, RZ ;  /* 0x000000030a0c7810 */ /* 0x000fe20007ffe0ff */
[----:B------:R-:W-:Y:S01]  /*01e0*/  IMAD R17, R13, R10, R17 ;  /* 0x0000000a0d117224 */ /* 0x000fe200078e0211 */
[----:B------:R-:W-:Y:S01]  /*01f0*/  LOP3.LUT R15, R7, 0x7ffffffc, RZ, 0xc0, !PT ;  /* 0x7ffffffc070f7812 */ /* 0x000fe200078ec0ff */
[--C-:B------:R-:W-:Y:S01]  /*0200*/  IMAD R23, R13, R23, R0.reuse ;  /* 0x000000170d177224 */ /* 0x100fe200078e0200 */
[----:B------:R-:W-:Y:S01]  /*0210*/  LEA R14, R2, -R3, 0x2 ;  /* 0x80000003020e7211 */ /* 0x000fe200078e10ff */
[----:B------:R-:W-:Y:S01]  /*0220*/  VIADD R17, R17, UR4 ;  /* 0x0000000411117c36 */ /* 0x000fe20008000000 */
[----:B------:R-:W-:Y:S01]  /*0230*/  IADD3 R19, PT, PT, R0, R19, RZ ;  /* 0x0000001300137210 */ /* 0x000fe20007ffe0ff */
[----:B------:R-:W-:Y:S01]  /*0240*/  IMAD R21, R13, R12, R0 ;  /* 0x0000000c0d157224 */ /* 0x000fe200078e0200 */
[----:B------:R-:W-:-:S07]  /*0250*/  IADD3 R16, PT, PT, -R15, RZ, RZ ;  /* 0x000000ff0f107210 */ /* 0x000fce0007ffe1ff */
.L_x_40:
[C---:B-1----:R-:W-:Y:S01]  /*0260*/  IADD3 R2, PT, PT, R12.reuse, -0x3, RZ ;  /* 0xfffffffd0c027810 */ /* 0x042fe20007ffe0ff */
[C---:B------:R-:W-:Y:S01]  /*0270*/  VIADD R6, R12.reuse, 0xfffffffe ;  /* 0xfffffffe0c067836 */ /* 0x040fe20000000000 */
[----:B------:R-:W-:Y:S02]  /*0280*/  IADD3 R4, PT, PT, R12, -0x1, RZ ;  /* 0xffffffff0c047810 */ /* 0x000fe40007ffe0ff */
[-C--:B------:R-:W-:Y:S02]  /*0290*/  ISETP.GE.AND P1, PT, R2, R13.reuse, PT ;  /* 0x0000000d0200720c */ /* 0x080fe40003f26270 */
[-C--:B------:R-:W-:Y:S02]  /*02a0*/  ISETP.GE.AND P2, PT, R6, R13.reuse, PT ;  /* 0x0000000d0600720c */ /* 0x080fe40003f46270 */
[-C--:B------:R-:W-:Y:S02]  /*02b0*/  ISETP.GE.AND P3, PT, R4, R13.reuse, PT ;  /* 0x0000000d0400720c */ /* 0x080fe40003f66270 */
[----:B------:R-:W-:-:S02]  /*02c0*/  ISETP.GE.AND P4, PT, R12, R13, PT ;  /* 0x0000000d0c00720c */ /* 0x000fc40003f86270 */
[----:B------:R-:W-:Y:S02]  /*02d0*/  IADD3 R16, PT, PT, R16, 0x4, RZ ;  /* 0x0000000410107810 */ /* 0x000fe40007ffe0ff */
[----:B------:R-:W-:-:S03]  /*02e0*/  IADD3 R12, PT, PT, R12, 0x4, RZ ;  /* 0x000000040c0c7810 */ /* 0x000fc60007ffe0ff */
[----:B------:R-:W1:Y:S08]  /*02f0*/  @!P1 LDC.64 R4, c[0x0][0x388] ;  /* 0x0000e200ff049b82 */ /* 0x000e700000000a00 */
[----:B------:R-:W2:Y:S08]  /*0300*/  @!P2 LDC.64 R8, c[0x0][0x388] ;  /* 0x0000e200ff08ab82 */ /* 0x000eb00000000a00 */
[----:B------:R-:W3:Y:S08]  /*0310*/  @!P3 LDC.64 R6, c[0x0][0x388] ;  /* 0x0000e200ff06bb82 */ /* 0x000ef00000000a00 */
[----:B------:R-:W4:Y:S01]  /*0320*/  @!P4 LDC.64 R2, c[0x0][0x388] ;  /* 0x0000e200ff02cb82 */ /* 0x000f220000000a00 */
[----:B-1----:R-:W-:Y:S01]  /*0330*/  @!P1 IMAD.WIDE R4, R17, 0x4, R4 ;  /* 0x0000000411049825 */ /* 0x002fe200078e0204 */
[----:B------:R-:W-:-:S04]  /*0340*/  IADD3 R17, PT, PT, R14, R17, RZ ;  /* 0x000000110e117210 */ /* 0x000fc80007ffe0ff */
[----:B0-----:R1:W-:Y:S01]  /*0350*/  @!P1 STG.E desc[UR6][R4.64], RZ ;  /* 0x000000ff04009986 */ /* 0x0013e2000c101906 */
[----:B------:R-:W-:Y:S01]  /*0360*/  ISETP.NE.AND P1, PT, R16, RZ, PT ;  /* 0x000000ff1000720c */ /* 0x000fe20003f25270 */
[----:B--2---:R-:W-:Y:S01]  /*0370*/  @!P2 IMAD.WIDE R8, R19, 0x4, R8 ;  /* 0x000000041308a825 */ /* 0x004fe200078e0208 */
[----:B------:R-:W-:-:S04]  /*0380*/  IADD3 R19, PT, PT, R14, R19, RZ ;  /* 0x000000130e137210 */ /* 0x000fc80007ffe0ff */
[----:B------:R1:W-:Y:S01]  /*0390*/  @!P2 STG.E desc[UR6][R8.64], RZ ;  /* 0x000000ff0800a986 */ /* 0x0003e2000c101906 */
[----:B---3--:R-:W-:Y:S01]  /*03a0*/  @!P3 IMAD.WIDE R6, R23, 0x4, R6 ;  /* 0x000000041706b825 */ /* 0x008fe200078e0206 */
[----:B------:R-:W-:-:S04]  /*03b0*/  IADD3 R23, PT, PT, R14, R23, RZ ;  /* 0x000000170e177210 */ /* 0x000fc80007ffe0ff */
[----:B------:R1:W-:Y:S01]  /*03c0*/  @!P3 STG.E desc[UR6][R6.64], RZ ;  /* 0x000000ff0600b986 */ /* 0x0003e2000c101906 */
[----:B----4-:R-:W-:-:S04]  /*03d0*/  @!P4 IMAD.WIDE R2, R21, 0x4, R2 ;  /* 0x000000041502c825 */ /* 0x010fc800078e0202 */
[----:B------:R-:W-:Y:S01]  /*03e0*/  IMAD.IADD R21, R14, 0x1, R21 ;  /* 0x000000010e157824 */ /* 0x000fe200078e0215 */
[----:B------:R1:W-:Y:S01]  /*03f0*/  @!P4 STG.E desc[UR6][R2.64], RZ ;  /* 0x000000ff0200c986 */ /* 0x0003e2000c101906 */
[----:B------:R-:W-:Y:S05]  /*0400*/  @P1 BRA `(.L_x_40) ;  /* 0xfffffffc00941947 */ /* 0x000fea000383ffff */
.L_x_39:
[----:B0-----:R-:W-:Y:S05]  /*0410*/  @!P0 EXIT ;  /* 0x000000000000894d */ /* 0x001fea0003800000 */
[----:B------:R-:W-:Y:S01]  /*0420*/  IADD3 R10, PT, PT, R10, R15, RZ ;  /* 0x0000000f0a0a7210 */ /* 0x000fe20007ffe0ff */
[----:B------:R-:W-:-:S04]  /*0430*/  IMAD.MOV R11, RZ, RZ, -R11 ;  /* 0x000000ffff0b7224 */ /* 0x000fc800078e0a0b */
[----:B------:R-:W-:-:S07]  /*0440*/  IMAD R0, R13, R10, R0 ;  /* 0x0000000a0d007224 */ /* 0x000fce00078e0200 */
.L_x_41:
[----:B------:R-:W-:Y:S02]  /*0450*/  ISETP.GE.AND P0, PT, R10, R13, PT ;  /* 0x0000000d0a00720c */ /* 0x000fe40003f06270 */
[----:B------:R-:W-:-:S04]  /*0460*/  IADD3 R11, PT, PT, R11, 0x1, RZ ;  /* 0x000000010b0b7810 */ /* 0x000fc80007ffe0ff */
[----:B------:R-:W-:-:S07]  /*0470*/  ISETP.NE.AND P1, PT, R11, RZ, PT ;  /* 0x000000ff0b00720c */ /* 0x000fce0003f25270 */
[----:B01----:R-:W0:Y:S02]  /*0480*/  @!P0 LDC.64 R2, c[0x0][0x388] ;  /* 0x0000e200ff028b82 */ /* 0x003e240000000a00 */
[----:B0-----:R-:W-:-:S05]  /*0490*/  @!P0 IMAD.WIDE R2, R0, 0x4, R2 ;  /* 0x0000000400028825 */ /* 0x001fca00078e0202 */
[----:B------:R0:W-:Y:S01]  /*04a0*/  @!P0 STG.E desc[UR6][R2.64], RZ ;  /* 0x000000ff02008986 */ /* 0x0001e2000c101906 */
[----:B------:R-:W-:Y:S05]  /*04b0*/  @!P1 EXIT ;  /* 0x000000000000994d */ /* 0x000fea0003800000 */
[----:B------:R-:W-:Y:S02]  /*04c0*/  IADD3 R0, PT, PT, R13, R0, RZ ;  /* 0x000000000d007210 */ /* 0x000fe40007ffe0ff */
[----:B------:R-:W-:Y:S01]  /*04d0*/  IADD3 R10, PT, PT, R10, 0x1, RZ ;  /* 0x000000010a0a7810 */ /* 0x000fe20007ffe0ff */
[----:B------:R-:W-:Y:S06]  /*04e0*/  BRA `(.L_x_41) ;  /* 0xfffffffc00d87947 */ /* 0x000fec000383ffff */
.L_x_38:
[C---:B------:R-:W-:Y:S01]  /*04f0*/  IADD3 R2, PT, PT, R11.reuse, 0x1, RZ ;  /* 0x000000010b027810 */ /* 0x040fe20007ffe0ff */
[----:B------:R-:W-:Y:S01]  /*0500*/  IMAD.IADD R15, R0, 0x1, R3 ;  /* 0x00000001000f7824 */ /* 0x000fe200078e0203 */
[C---:B------:R-:W-:Y:S01]  /*0510*/  LOP3.LUT R4, R11.reuse, 0xe, RZ, 0xc0, !PT ;  /* 0x0000000e0b047812 */ /* 0x040fe200078ec0ff */
[----:B------:R-:W-:Y:S01]  /*0520*/  UMOV UR4, URZ ;  /* 0x000000ff00047c82 */ /* 0x000fe20008000000 */
[----:B------:R-:W-:Y:S02]  /*0530*/  LOP3.LUT R5, R11, 0x6, RZ, 0xc0, !PT ;  /* 0x000000060b057812 */ /* 0x000fe400078ec0ff */
[----:B------:R-:W-:Y:S02]  /*0540*/  LOP3.LUT R2, R2, 0x7ffffff0, RZ, 0xc0, !PT ;  /* 0x7ffffff002027812 */ /* 0x000fe400078ec0ff */
[----:B------:R-:W-:Y:S02]  /*0550*/  ISETP.GE.U32.AND P0, PT, R4, 0x7, PT ;  /* 0x000000070400780c */ /* 0x000fe40003f06070 */
[----:B------:R-:W-:-:S02]  /*0560*/  ISETP.GE.U32.AND P1, PT, R5, 0x3, PT ;  /* 0x000000030500780c */ /* 0x000fc40003f26070 */
[----:B------:R-:W-:Y:S02]  /*0570*/  IADD3 R12, PT, PT, -R3, RZ, RZ ;  /* 0x000000ff030c7210 */ /* 0x000fe40007ffe1ff */
[----:B------:R-:W-:-:S09]  /*0580*/  IADD3 R14, PT, PT, -R2, RZ, RZ ;  /* 0x000000ff020e7210 */ /* 0x000fd20007ffe1ff */
.L_x_47:
[----:B-1----:R-:W1:Y:S01]  /*0590*/  LDCU UR5, c[0x0][0x398] ;  /* 0x00007300ff0577ac */ /* 0x002e620008000800 */
[----:B------:R-:W-:Y:S01]  /*05a0*/  IADD3 R16, PT, PT, R10, UR4, RZ ;  /* 0x000000040a107c10 */ /* 0x000fe2000fffe0ff */
[----:B------:R-:W-:Y:S01]  /*05b0*/  BSSY.RECONVERGENT B0, `(.L_x_42) ;  /* 0x0000068000007945 */ /* 0x000fe20003800200 */
[----:B------:R-:W-:Y:S02]  /*05c0*/  UIADD3 UR4, UPT, UPT, UR4, 0x1, URZ ;  /* 0x0000000104047890 */ /* 0x000fe4000fffe0ff */
[----:B------:R-:W-:Y:S02]  /*05d0*/  ISETP.GE.AND P2, PT, R16, R13, PT ;  /* 0x0000000d1000720c */ /* 0x000fe40003f46270 */
[----:B-1----:R-:W-:-:S11]  /*05e0*/  UISETP.NE.AND UP0, UPT, UR4, UR5, UPT ;  /* 0x000000050400728c */ /* 0x002fd6000bf05270 */
[----:B------:R-:W-:Y:S05]  /*05f0*/  @P2 BRA `(.L_x_43) ;  /* 0x00000004008c2947 */ /* 0x000fea0003800000 */
[----:B------:R-:W1:Y:S01]  /*0600*/  LDCU UR5, c[0x0][0x394] ;  /* 0x00007280ff0577ac */ /* 0x000e620008000800 */
[----:B------:R-:W-:Y:S02]  /*0610*/  HFMA2 R19, -RZ, RZ, 0, 0 ;  /* 0x00000000ff137431 */ /* 0x000fe400000001ff */
[----:B------:R-:W-:Y:S01]  /*0620*/  IMAD.MOV.U32 R18, RZ, RZ, R12 ;  /* 0x000000ffff127224 */ /* 0x000fe200078e000c */
[----:B-1----:R-:W-:-:S07]  /*0630*/  IADD3 R17, PT, PT, R16, UR5, RZ ;  /* 0x0000000510117c10 */ /* 0x002fce000fffe0ff */
.L_x_46:
[----:B------:R-:W1:Y:S01]  /*0640*/  LDC.64 R2, c[0x0][0x390] ;  /* 0x0000e400ff027b82 */ /* 0x000e620000000a00 */
[----:B------:R-:W-:Y:S02]  /*0650*/  ISETP.GE.U32.AND P2, PT, R11, 0xf, PT ;  /* 0x0000000f0b00780c */ /* 0x000fe40003f46070 */
[----:B------:R-:W-:Y:S02]  /*0660*/  IADD3 R9, PT, PT, R17, R18, RZ ;  /* 0x0000001211097210 */ /* 0x000fe40007ffe0ff */
[----:B------:R-:W-:-:S03]  /*0670*/  MOV R20, R12 ;  /* 0x0000000c00147202 */ /* 0x000fc60000000f00 */
[----:B------:R-:W2:Y:S01]  /*0680*/  LDC.64 R4, c[0x0][0x380] ;  /* 0x0000e000ff047b82 */ /* 0x000ea20000000a00 */
[----:B-1----:R-:W-:-:S05]  /*0690*/  IMAD R21, R9, R2, R15 ;  /* 0x0000000209157224 */ /* 0x002fca00078e020f */
[----:B------:R-:W-:Y:S05]  /*06a0*/  @!P2 BRA `(.L_x_44) ;  /* 0x0000000000a8a947 */ /* 0x000fea0003800000 */
[----:B------:R-:W-:Y:S01]  /*06b0*/  IMAD R9, R9, R2, R0 ;  /* 0x0000000209097224 */ /* 0x000fe200078e0200 */
[----:B------:R-:W-:Y:S01]  /*06c0*/  MOV R2, R14 ;  /* 0x0000000e00027202 */ /* 0x000fe20000000f00 */
[----:B------:R-:W-:-:S07]  /*06d0*/  IMAD.MOV.U32 R20, RZ, RZ, R12 ;  /* 0x000000ffff147224 */ /* 0x000fce00078e000c */
.L_x_45:
[----:B------:R-:W1:Y:S02]  /*06e0*/  LDC.64 R6, c[0x0][0x380] ;  /* 0x0000e000ff067b82 */ /* 0x000e640000000a00 */
[----:B-1----:R-:W-:-:S05]  /*06f0*/  IMAD.WIDE R6, R9, 0x4, R6 ;  /* 0x0000000409067825 */ /* 0x002fca00078e0206 */
[----:B0-----:R-:W3:Y:S04]  /*0700*/  LDG.E R8, desc[UR6][R6.64] ;  /* 0x0000000606087981 */ /* 0x001ee8000c1e1900 */
[----:B------:R-:W4:Y:S04]  /*0710*/  LDG.E R27, desc[UR6][R6.64+0x4] ;  /* 0x00000406061b7981 */ /* 0x000f28000c1e1900 */
[----:B------:R-:W5:Y:S04]  /*0720*/  LDG.E R26, desc[UR6][R6.64+0x8] ;  /* 0x00000806061a7981 */ /* 0x000f68000c1e1900 */
[----:B------:R-:W2:Y:S04]  /*0730*/  LDG.E R22, desc[UR6][R6.64+0xc] ;  /* 0x00000c0606167981 */ /* 0x000ea8000c1e1900 */
[----:B------:R-:W2:Y:S04]  /*0740*/  LDG.E R23, desc[UR6][R6.64+0x10] ;  /* 0x0000100606177981 */ /* 0x000ea8000c1e1900 */
[----:B------:R-:W2:Y:S04]  /*0750*/  LDG.E R24, desc[UR6][R6.64+0x14] ;  /* 0x0000140606187981 */ /* 0x000ea8000c1e1900 */
[----:B------:R-:W2:Y:S01]  /*0760*/  LDG.E R25, desc[UR6][R6.64+0x18] ;  /* 0x0000180606197981 */ /* 0x000ea2000c1e1900 */
[----:B---3--:R-:W-:-:S03]  /*0770*/  FADD R8, R8, R19 ;  /* 0x0000001308087221 */ /* 0x008fc60000000000 */
[----:B------:R-:W3:Y:S01]  /*0780*/  LDG.E R19, desc[UR6][R6.64+0x20] ;  /* 0x0000200606137981 */ /* 0x000ee2000c1e1900 */
[----:B----4-:R-:W-:-:S03]  /*0790*/  FADD R27, R8, R27 ;  /* 0x0000001b081b7221 */ /* 0x010fc60000000000 */
[----:B------:R-:W4:Y:S01]  /*07a0*/  LDG.E R8, desc[UR6][R6.64+0x1c] ;  /* 0x00001c0606087981 */ /* 0x000f22000c1e1900 */
[----:B-----5:R-:W-:-:S04]  /*07b0*/  FADD R27, R27, R26 ;  /* 0x0000001a1b1b7221 */ /* 0x020fc80000000000 */
[----:B--2---:R-:W-:Y:S02]  /*07c0*/  FADD R26, R27, R22 ;  /* 0x000000161b1a7221 */ /* 0x004fe40000000000 */
[----:B------:R-:W2:Y:S02]  /*07d0*/  LDG.E R22, desc[UR6][R6.64+0x24] ;  /* 0x0000240606167981 */ /* 0x000ea4000c1e1900 */
[----:B------:R-:W-:Y:S02]  /*07e0*/  FADD R27, R26, R23 ;  /* 0x000000171a1b7221 */ /* 0x000fe40000000000 */
[----:B------:R-:W5:Y:S02]  /*07f0*/  LDG.E R23, desc[UR6][R6.64+0x28] ;  /* 0x0000280606177981 */ /* 0x000f64000c1e1900 */
[----:B------:R-:W-:Y:S02]  /*0800*/  FADD R26, R27, R24 ;  /* 0x000000181b1a7221 */ /* 0x000fe40000000000 */
[----:B------:R-:W5:Y:S02]  /*0810*/  LDG.E R24, desc[UR6][R6.64+0x2c] ;  /* 0x00002c0606187981 */ /* 0x000f64000c1e1900 */
[----:B------:R-:W-:-:S02]  /*0820*/  FADD R27, R26, R25 ;  /* 0x000000191a1b7221 */ /* 0x000fc40000000000 */
[----:B------:R-:W5:Y:S02]  /*0830*/  LDG.E R25, desc[UR6][R6.64+0x30] ;  /* 0x0000300606197981 */ /* 0x000f64000c1e1900 */
[----:B----4-:R-:W-:Y:S02]  /*0840*/  FADD R26, R27, R8 ;  /* 0x000000081b1a7221 */ /* 0x010fe40000000000 */
[----:B------:R-:W4:Y:S02]  /*0850*/  LDG.E R8, desc[UR6][R6.64+0x34] ;  /* 0x0000340606087981 */ /* 0x000f24000c1e1900 */
[----:B---3--:R-:W-:Y:S02]  /*0860*/  FADD R27, R26, R19 ;  /* 0x000000131a1b7221 */ /* 0x008fe40000000000 */
[----:B------:R-:W3:Y:S04]  /*0870*/  LDG.E R19, desc[UR6][R6.64+0x38] ;  /* 0x0000380606137981 */ /* 0x000ee8000c1e1900 */
[----:B------:R-:W3:Y:S01]  /*0880*/  LDG.E R26, desc[UR6][R6.64+0x3c] ;  /* 0x00003c06061a7981 */ /* 0x000ee2000c1e1900 */
[----:B--2---:R-:W-:Y:S01]  /*0890*/  FADD R22, R27, R22 ;  /* 0x000000161b167221 */ /* 0x004fe20000000000 */
[----:B------:R-:W-:-:S03]  /*08a0*/  IADD3 R2, PT, PT, R2, 0x10, RZ ;  /* 0x0000001002027810 */ /* 0x000fc60007ffe0ff */
[----:B-----5:R-:W-:Y:S01]  /*08b0*/  FADD R23, R22, R23 ;  /* 0x0000001716177221 */ /* 0x020fe20000000000 */
[----:B------:R-:W-:-:S03]  /*08c0*/  ISETP.NE.AND P2, PT, R2, RZ, PT ;  /* 0x000000ff0200720c */ /* 0x000fc60003f45270 */
[----:B------:R-:W-:-:S04]  /*08d0*/  FADD R24, R23, R24 ;  /* 0x0000001817187221 */ /* 0x000fc80000000000 */
[----:B------:R-:W-:Y:S01]  /*08e0*/  FADD R25, R24, R25 ;  /* 0x0000001918197221 */ /* 0x000fe20000000000 */
[----:B------:R-:W-:Y:S02]  /*08f0*/  IADD3 R20, PT, PT, R20, 0x10, RZ ;  /* 0x0000001014147810 */ /* 0x000fe40007ffe0ff */
[----:B------:R-:W-:Y:S01]  /*0900*/  IADD3 R9, PT, PT, R9, 0x10, RZ ;  /* 0x0000001009097810 */ /* 0x000fe20007ffe0ff */
[----:B----4-:R-:W-:-:S04]  /*0910*/  FADD R8, R25, R8 ;  /* 0x0000000819087221 */ /* 0x010fc80000000000 */
[----:B---3--:R-:W-:-:S04]  /*0920*/  FADD R19, R8, R19 ;  /* 0x0000001308137221 */ /* 0x008fc80000000000 */
[----:B------:R-:W-:Y:S01]  /*0930*/  FADD R19, R19, R26 ;  /* 0x0000001a13137221 */ /* 0x000fe20000000000 */
[----:B------:R-:W-:Y:S06]  /*0940*/  @P2 BRA `(.L_x_45) ;  /* 0xfffffffc00642947 */ /* 0x000fec000383ffff */
.L_x_44:
[----:B------:R-:W-:-:S05]  /*0950*/  @P0 IADD3 R9, PT, PT, R21, R20, RZ ;  /* 0x0000001415090210 */ /* 0x000fca0007ffe0ff */
[----:B--2---:R-:W-:-:S05]  /*0960*/  @P0 IMAD.WIDE R8, R9, 0x4, R4 ;  /* 0x0000000409080825 */ /* 0x004fca00078e0204 */
[----:B0-----:R-:W2:Y:S04]  /*0970*/  @P0 LDG.E R22, desc[UR6][R8.64] ;  /* 0x0000000608160981 */ /* 0x001ea8000c1e1900 */
[----:B------:R-:W3:Y:S04]  /*0980*/  @P0 LDG.E R26, desc[UR6][R8.64+0x4] ;  /* 0x00000406081a0981 */ /* 0x000ee8000c1e1900 */
[----:B------:R-:W4:Y:S01]  /*0990*/  @P0 LDG.E R24, desc[UR6][R8.64+0x8] ;  /* 0x0000080608180981 */ /* 0x000f22000c1e1900 */
[----:B------:R-:W-:-:S03]  /*09a0*/  @P0 VIADD R20, R20, 0x8 ;  /* 0x0000000814140836 */ /* 0x000fc60000000000 */
[----:B------:R-:W5:Y:S02]  /*09b0*/  @P0 LDG.E R2, desc[UR6][R8.64+0xc] ;  /* 0x00000c0608020981 */ /* 0x000f64000c1e1900 */
[----:B------:R-:W-:Y:S02]  /*09c0*/  @P1 IADD3 R7, PT, PT, R21, R20, RZ ;  /* 0x0000001415071210 */ /* 0x000fe40007ffe0ff */
[----:B------:R-:W5:Y:S01]  /*09d0*/  @P0 LDG.E R23, desc[UR6][R8.64+0x10] ;  /* 0x0000100608170981 */ /* 0x000f62000c1e1900 */
[----:B------:R-:W-:-:S03]  /*09e0*/  @P1 IADD3 R20, PT, PT, R20, 0x4, RZ ;  /* 0x0000000414141810 */ /* 0x000fc60007ffe0ff */
[----:B------:R-:W5:Y:S01]  /*09f0*/  @P0 LDG.E R25, desc[UR6][R8.64+0x14] ;  /* 0x0000140608190981 */ /* 0x000f62000c1e1900 */
[----:B------:R-:W-:-:S03]  /*0a00*/  IADD3 R27, PT, PT, R21, R20, RZ ;  /* 0x00000014151b7210 */ /* 0x000fc60007ffe0ff */
[----:B------:R-:W5:Y:S01]  /*0a10*/  @P0 LDG.E R20, desc[UR6][R8.64+0x18] ;  /* 0x0000180608140981 */ /* 0x000f62000c1e1900 */
[----:B------:R-:W-:-:S03]  /*0a20*/  @P1 IMAD.WIDE R6, R7, 0x4, R4 ;  /* 0x0000000407061825 */ /* 0x000fc600078e0204 */
[----:B------:R-:W5:Y:S01]  /*0a30*/  @P0 LDG.E R21, desc[UR6][R8.64+0x1c] ;  /* 0x00001c0608150981 */ /* 0x000f62000c1e1900 */
[----:B------:R-:W-:Y:S01]  /*0a40*/  IMAD.WIDE R4, R27, 0x4, R4 ;  /* 0x000000041b047825 */ /* 0x000fe200078e0204 */
[----:B------:R-:W-:Y:S02]  /*0a50*/  LOP3.LUT P2, RZ, R3, 0x1, RZ, 0xc0, !PT ;  /* 0x0000000103ff7812 */ /* 0x000fe4000784c0ff */
[----:B------:R-:W5:Y:S11]  /*0a60*/  @P1 LDG.E R28, desc[UR6][R6.64+0xc] ;  /* 0x00000c06061c1981 */ /* 0x000f76000c1e1900 */
[----:B------:R-:W5:Y:S04]  /*0a70*/  @P2 LDG.E R8, desc[UR6][R4.64+0x4] ;  /* 0x0000040604082981 */ /* 0x000f68000c1e1900 */
[----:B------:R-:W5:Y:S01]  /*0a80*/  @P2 LDG.E R9, desc[UR6][R4.64+0x8] ;  /* 0x0000080604092981 */ /* 0x000f62000c1e1900 */
[----:B--2---:R-:W-:-:S03]  /*0a90*/  @P0 FADD R27, R19, R22 ;  /* 0x00000016131b0221 */ /* 0x004fc60000000000 */
[----:B------:R-:W2:Y:S01]  /*0aa0*/  @P1 LDG.E R22, desc[UR6][R6.64] ;  /* 0x0000000606161981 */ /* 0x000ea2000c1e1900 */
[----:B---3--:R-:W-:-:S03]  /*0ab0*/  @P0 FADD R29, R27, R26 ;  /* 0x0000001a1b1d0221 */ /* 0x008fc60000000000 */
[----:B------:R-:W3:Y:S04]  /*0ac0*/  @P1 LDG.E R26, desc[UR6][R6.64+0x4] ;  /* 0x00000406061a1981 */ /* 0x000ee8000c1e1900 */
[----:B------:R-:W3:Y:S01]  /*0ad0*/  @P1 LDG.E R27, desc[UR6][R6.64+0x8] ;  /* 0x00000806061b1981 */ /* 0x000ee2000c1e1900 */
[----:B----4-:R-:W-:-:S03]  /*0ae0*/  @P0 FADD R29, R29, R24 ;  /* 0x000000181d1d0221 */ /* 0x010fc60000000000 */
[----:B------:R-:W4:Y:S01]  /*0af0*/  LDG.E R24, desc[UR6][R4.64] ;  /* 0x0000000604187981 */ /* 0x000f22000c1e1900 */
[----:B-----5:R-:W-:-:S04]  /*0b00*/  @P0 FADD R2, R29, R2 ;  /* 0x000000021d020221 */ /* 0x020fc80000000000 */
[----:B------:R-:W-:-:S04]  /*0b10*/  @P0 FADD R2, R2, R23 ;  /* 0x0000001702020221 */ /* 0x000fc80000000000 */
[----:B------:R-:W-:-:S04]  /*0b20*/  @P0 FADD R25, R2, R25 ;  /* 0x0000001902190221 */ /* 0x000fc80000000000 */
[----:B------:R-:W-:-:S04]  /*0b30*/  @P0 FADD R20, R25, R20 ;  /* 0x0000001419140221 */ /* 0x000fc80000000000 */
[----:B------:R-:W-:Y:S01]  /*0b40*/  @P0 FADD R19, R20, R21 ;  /* 0x0000001514130221 */ /* 0x000fe20000000000 */
[C---:B------:R-:W-:Y:S02]  /*0b50*/  ISETP.NE.AND P3, PT, R18.reuse, R3, PT ;  /* 0x000000031200720c */ /* 0x040fe40003f65270 */
[----:B------:R-:W-:Y:S01]  /*0b60*/  IADD3 R18, PT, PT, R18, 0x1, RZ ;  /* 0x0000000112127810 */ /* 0x000fe20007ffe0ff */
[----:B--2---:R-:W-:-:S04]  /*0b70*/  @P1 FADD R21, R19, R22 ;  /* 0x0000001613151221 */ /* 0x004fc80000000000 */
[----:B---3--:R-:W-:-:S04]  /*0b80*/  @P1 FADD R26, R21, R26 ;  /* 0x0000001a151a1221 */ /* 0x008fc80000000000 */
[----:B------:R-:W-:-:S04]  /*0b90*/  @P1 FADD R27, R26, R27 ;  /* 0x0000001b1a1b1221 */ /* 0x000fc80000000000 */
[----:B------:R-:W-:-:S04]  /*0ba0*/  @P1 FADD R19, R27, R28 ;  /* 0x0000001c1b131221 */ /* 0x000fc80000000000 */
[----:B----4-:R-:W-:-:S04]  /*0bb0*/  FADD R19, R24, R19 ;  /* 0x0000001318137221 */ /* 0x010fc80000000000 */
[----:B------:R-:W-:-:S04]  /*0bc0*/  @P2 FADD R8, R19, R8 ;  /* 0x0000000813082221 */ /* 0x000fc80000000000 */
[----:B------:R-:W-:Y:S01]  /*0bd0*/  @P2 FADD R19, R8, R9 ;  /* 0x0000000908132221 */ /* 0x000fe20000000000 */
[----:B------:R-:W-:Y:S06]  /*0be0*/  @P3 BRA `(.L_x_46) ;  /* 0xfffffff800943947 */ /* 0x000fec000383ffff */
[----:B------:R-:W0:Y:S01]  /*0bf0*/  LDC.64 R2, c[0x0][0x388] ;  /* 0x0000e200ff027b82 */ /* 0x000e220000000a00 */
[----:B------:R-:W-:-:S04]  /*0c00*/  IMAD R5, R13, R16, R0 ;  /* 0x000000100d057224 */ /* 0x000fc800078e0200 */
[----:B0-----:R-:W-:-:S05]  /*0c10*/  IMAD.WIDE R2, R5, 0x4, R2 ;  /* 0x0000000405027825 */ /* 0x001fca00078e0202 */
[----:B------:R1:W-:Y:S02]  /*0c20*/  STG.E desc[UR6][R2.64], R19 ;  /* 0x0000001302007986 */ /* 0x0003e4000c101906 */
.L_x_43:
[----:B0-----:R-:W-:Y:S05]  /*0c30*/  BSYNC.RECONVERGENT B0 ;  /* 0x0000000000007941 */ /* 0x001fea0003800200 */
.L_x_42:
[----:B------:R-:W-:Y:S05]  /*0c40*/  BRA.U UP0, `(.L_x_47) ;  /* 0xfffffff900507547 */ /* 0x000fea000b83ffff */
[----:B------:R-:W-:Y:S05]  /*0c50*/  EXIT ;  /* 0x000000000000794d */ /* 0x000fea0003800000 */
.L_x_48:
        /* <DEDUP_REMOVED lines=10> */
.L_x_62:


//--------------------- .text._Z16kern_a_coalescedPKfPfiii --------------------------
	.section	.text._Z16kern_a_coalescedPKfPfiii,"ax",@progbits
	.align	128
        .global         _Z16kern_a_coalescedPKfPfiii
        .type           _Z16kern_a_coalescedPKfPfiii,@function
        .size           _Z16kern_a_coalescedPKfPfiii,(.L_x_63 - _Z16kern_a_coalescedPKfPfiii)
        .other          _Z16kern_a_coalescedPKfPfiii,@"STO_CUDA_ENTRY STV_DEFAULT"
_Z16kern_a_coalescedPKfPfiii:
.text._Z16kern_a_coalescedPKfPfiii:
[----:B------:R-:W-:Y:S01]  /*0000*/  LDC R1, c[0x0][0x37c] ;  /* 0x0000df00ff017b82 */ /* 0x000fe20000000800 */
[----:B------:R-:W0:Y:S07]  /*0010*/  S2R R0, SR_TID.Y ;  /* 0x0000000000007919 */ /* 0x000e2e0000002200 */
[----:B------:R-:W1:Y:S01]  /*0020*/  LDC.64 R2, c[0x0][0x390] ;  /* 0x0000e400ff027b82 */ /* 0x000e620000000a00 */
[----:B------:R-:W2:Y:S07]  /*0030*/  S2R R7, SR_TID.X ;  /* 0x0000000000077919 */ /* 0x000eae0000002100 */
[----:B------:R-:W0:Y:S08]  /*0040*/  S2UR UR4, SR_CTAID.Y ;  /* 0x00000000000479c3 */ /* 0x000e300000002600 */
[----:B------:R-:W0:Y:S08]  /*0050*/  LDC R5, c[0x0][0x364] ;  /* 0x0000d900ff057b82 */ /* 0x000e300000000800 */
[----:B------:R-:W3:Y:S01]  /*0060*/  LDC R9, c[0x0][0x398] ;  /* 0x0000e600ff097b82 */ /* 0x000ee20000000800 */
[----:B-1----:R-:W-:-:S07]  /*0070*/  SHF.L.U32 R11, R3, 0x1, RZ ;  /* 0x00000001030b7819 */ /* 0x002fce00000006ff */
[----:B------:R-:W2:Y:S08]  /*0080*/  S2UR UR5, SR_CTAID.X ;  /* 0x00000000000579c3 */ /* 0x000eb00000002500 */
[----:B------:R-:W2:Y:S01]  /*0090*/  LDC R10, c[0x0][0x360] ;  /* 0x0000d800ff0a7b82 */ /* 0x000ea20000000800 */
[----:B0-----:R-:W-:Y:S01]  /*00a0*/  IMAD R5, R5, UR4, R0 ;  /* 0x0000000405057c24 */ /* 0x001fe2000f8e0200 */
[----:B------:R-:W-:-:S02]  /*00b0*/  IADD3 R0, PT, PT, -R11, R2, RZ ;  /* 0x000000020b007210 */ /* 0x000fc40007ffe1ff */
[----:B---3--:R-:W-:-:S04]  /*00c0*/  ISETP.GE.AND P0, PT, R9, 0x1, PT ;  /* 0x000000010900780c */ /* 0x008fc80003f06270 */
        /* <DEDUP_REMOVED lines=12> */
[----:B------:R-:W1:Y:S01]  /*0190*/  LDCU.64 UR4, c[0x0][0x388] ;  /* 0x00007100ff0477ac */ /* 0x000e620008000a00 */
[----:B------:R-:W-:Y:S01]  /*01a0*/  LOP3.LUT R5, R9, 0x7ffffffc, RZ, 0xc0, !PT ;  /* 0x7ffffffc09057812 */ /* 0x000fe200078ec0ff */
[CC--:B------:R-:W-:Y:S02]  /*01b0*/  IMAD R7, R10.reuse, R9.reuse, 0x3 ;  /* 0x000000030a077424 */ /* 0x0c0fe400078e0209 */
[----:B------:R-:W-:Y:S02]  /*01c0*/  IMAD R9, R10, R9, R13 ;  /* 0x000000090a097224 */ /* 0x000fe400078e020d */
[----:B------:R-:W-:Y:S01]  /*01d0*/  IMAD.MOV R6, RZ, RZ, -R5 ;  /* 0x000000ffff067224 */ /* 0x000fe200078e0a05 */
[----:B-1----:R-:W-:-:S04]  /*01e0*/  UIADD3 UR4, UP0, UPT, UR4, 0x8, URZ ;  /* 0x0000000804047890 */ /* 0x002fc8000ff1e0ff */
[----:B------:R-:W-:-:S12]  /*01f0*/  UIADD3.X UR5, UPT, UPT, URZ, UR5, URZ, UP0, !UPT ;  /* 0x00000005ff057290 */ /* 0x000fd800087fe4ff */
.L_x_51:
[C---:B------:R-:W-:Y:S01]  /*0200*/  IADD3 R15, PT, PT, R7.reuse, -0x2, RZ ;  /* 0xfffffffe070f7810 */ /* 0x040fe20007ffe0ff */
[----:B------:R-:W-:Y:S01]  /*0210*/  IMAD.U32 R2, RZ, RZ, UR4 ;  /* 0x00000004ff027e24 */ /* 0x000fe2000f8e00ff */
[C---:B------:R-:W-:Y:S02]  /*0220*/  IADD3 R11, PT, PT, R7.reuse, -0x1, RZ ;  /* 0xffffffff070b7810 */ /* 0x040fe40007ffe0ff */
[----:B------:R-:W-:Y:S02]  /*0230*/  IADD3 R3, PT, PT, R7, -0x3, RZ ;  /* 0xfffffffd07037810 */ /* 0x000fe40007ffe0ff */
[-C--:B------:R-:W-:Y:S02]  /*0240*/  ISETP.GE.AND P2, PT, R15, R0.reuse, PT ;  /* 0x000000000f00720c */ /* 0x080fe40003f46270 */
[-C--:B------:R-:W-:Y:S02]  /*0250*/  ISETP.GE.AND P3, PT, R11, R0.reuse, PT ;  /* 0x000000000b00720c */ /* 0x080fe40003f66270 */
[----:B------:R-:W-:-:S02]  /*0260*/  ISETP.GE.AND P4, PT, R7, R0, PT ;  /* 0x000000000700720c */ /* 0x000fc40003f86270 */
[----:B------:R-:W-:Y:S02]  /*0270*/  ISETP.GE.AND P1, PT, R3, R0, PT ;  /* 0x000000000300720c */ /* 0x000fe40003f26270 */
[----:B------:R-:W-:Y:S02]  /*0280*/  MOV R3, UR5 ;  /* 0x0000000500037c02 */ /* 0x000fe40008000f00 */
[----:B------:R-:W-:Y:S02]  /*0290*/  IADD3 R6, PT, PT, R6, 0x4, RZ ;  /* 0x0000000406067810 */ /* 0x000fe40007ffe0ff */
[----:B------:R-:W-:Y:S01]  /*02a0*/  IADD3 R7, PT, PT, R7, 0x4, RZ ;  /* 0x0000000407077810 */ /* 0x000fe20007ffe0ff */
[----:B------:R-:W-:-:S04]  /*02b0*/  IMAD.WIDE R2, R9, 0x4, R2 ;  /* 0x0000000409027825 */ /* 0x000fc800078e0202 */
[----:B------:R-:W-:Y:S01]  /*02c0*/  VIADD R9, R9, 0x4 ;  /* 0x0000000409097836 */ /* 0x000fe20000000000 */
[----:B0-----:R1:W-:Y:S04]  /*02d0*/  @!P2 STG.E desc[UR6][R2.64+-0x4], RZ ;  /* 0xfffffcff0200a986 */ /* 0x0013e8000c101906 */
[----:B------:R1:W-:Y:S04]  /*02e0*/  @!P3 STG.E desc[UR6][R2.64], RZ ;  /* 0x000000ff0200b986 */ /* 0x0003e8000c101906 */
[----:B------:R1:W-:Y:S04]  /*02f0*/  @!P4 STG.E desc[UR6][R2.64+0x4], RZ ;  /* 0x000004ff0200c986 */ /* 0x0003e8000c101906 */
[----:B------:R1:W-:Y:S01]  /*0300*/  @!P1 STG.E desc[UR6][R2.64+-0x8], RZ ;  /* 0xfffff8ff02009986 */ /* 0x0003e2000c101906 */
[----:B------:R-:W-:-:S13]  /*0310*/  ISETP.NE.AND P1, PT, R6, RZ, PT ;  /* 0x000000ff0600720c */ /* 0x000fda0003f25270 */
[----:B-1----:R-:W-:Y:S05]  /*0320*/  @P1 BRA `(.L_x_51) ;  /* 0xfffffffc00b41947 */ /* 0x002fea000383ffff */
.L_x_50:
[----:B0-----:R-:W-:Y:S05]  /*0330*/  @!P0 EXIT ;  /* 0x000000000000894d */ /* 0x001fea0003800000 */
[----:B------:R-:W0:Y:S01]  /*0340*/  LDCU UR4, c[0x0][0x398] ;  /* 0x00007300ff0477ac */ /* 0x000e220008000800 */
[----:B------:R-:W1:Y:S01]  /*0350*/  LDC.64 R2, c[0x0][0x388] ;  /* 0x0000e200ff027b82 */ /* 0x000e620000000a00 */
[----:B------:R-:W-:Y:S01]  /*0360*/  IADD3 R4, PT, PT, -R4, RZ, RZ ;  /* 0x000000ff04047210 */ /* 0x000fe20007ffe1ff */
[----:B0-----:R-:W-:-:S05]  /*0370*/  IMAD R5, R10, UR4, R5 ;  /* 0x000000040a057c24 */ /* 0x001fca000f8e0205 */
[----:B------:R-:W-:-:S07]  /*0380*/  IADD3 R13, PT, PT, R13, R5, RZ ;  /* 0x000000050d0d7210 */ /* 0x000fce0007ffe0ff */
.L_x_52:
[----:B------:R-:W-:Y:S01]  /*0390*/  ISETP.GE.AND P0, PT, R5, R0, PT ;  /* 0x000000000500720c */ /* 0x000fe20003f06270 */
[----:B-1----:R-:W-:Y:S01]  /*03a0*/  IMAD.WIDE R6, R13, 0x4, R2 ;  /* 0x000000040d067825 */ /* 0x002fe200078e0202 */
[----:B------:R-:W-:-:S11]  /*03b0*/  IADD3 R4, PT, PT, R4, 0x1, RZ ;  /* 0x0000000104047810 */ /* 0x000fd60007ffe0ff */
[----:B------:R0:W-:Y:S01]  /*03c0*/  @!P0 STG.E desc[UR6][R6.64], RZ ;  /* 0x000000ff06008986 */ /* 0x0001e2000c101906 */
[----:B------:R-:W-:-:S13]  /*03d0*/  ISETP.NE.AND P0, PT, R4, RZ, PT ;  /* 0x000000ff0400720c */ /* 0x000fda0003f05270 */
[----:B0-----:R-:W-:Y:S05]  /*03e0*/  @!P0 EXIT ;  /* 0x000000000000894d */ /* 0x001fea0003800000 */
[----:B------:R-:W-:Y:S01]  /*03f0*/  VIADD R13, R13, 0x1 ;  /* 0x000000010d0d7836 */ /* 0x000fe20000000000 */
[----:B------:R-:W-:Y:S01]  /*0400*/  IADD3 R5, PT, PT, R5, 0x1, RZ ;  /* 0x0000000105057810 */ /* 0x000fe20007ffe0ff */
[----:B------:R-:W-:Y:S06]  /*0410*/  BRA `(.L_x_52) ;  /* 0xfffffffc00dc7947 */ /* 0x000fec000383ffff */
.L_x_49:
[C---:B------:R-:W-:Y:S01]  /*0420*/  IADD3 R2, PT, PT, R11.reuse, 0x1, RZ ;  /* 0x000000010b027810 */ /* 0x040fe20007ffe0ff */
[----:B------:R-:W-:Y:S01]  /*0430*/  IMAD.MOV R14, RZ, RZ, -R3 ;  /* 0x000000ffff0e7224 */ /* 0x000fe200078e0a03 */
[C---:B------:R-:W-:Y:S01]  /*0440*/  LOP3.LUT R4, R11.reuse, 0xe, RZ, 0xc0, !PT ;  /* 0x0000000e0b047812 */ /* 0x040fe200078ec0ff */
[----:B------:R-:W-:Y:S01]  /*0450*/  UMOV UR4, URZ ;  /* 0x000000ff00047c82 */ /* 0x000fe20008000000 */
[----:B------:R-:W-:Y:S02]  /*0460*/  LOP3.LUT R6, R11, 0x6, RZ, 0xc0, !PT ;  /* 0x000000060b067812 */ /* 0x000fe400078ec0ff */
[----:B------:R-:W-:Y:S02]  /*0470*/  LOP3.LUT R2, R2, 0x7ffffff0, RZ, 0xc0, !PT ;  /* 0x7ffffff002027812 */ /* 0x000fe400078ec0ff */
[----:B------:R-:W-:Y:S02]  /*0480*/  ISETP.GE.U32.AND P0, PT, R4, 0x7, PT ;  /* 0x000000070400780c */ /* 0x000fe40003f06070 */
[----:B------:R-:W-:-:S02]  /*0490*/  ISETP.GE.U32.AND P1, PT, R6, 0x3, PT ;  /* 0x000000030600780c */ /* 0x000fc40003f26070 */
[----:B------:R-:W-:Y:S02]  /*04a0*/  IADD3 R12, PT, PT, R5, R3, RZ ;  /* 0x00000003050c7210 */ /* 0x000fe40007ffe0ff */
[----:B------:R-:W-:-:S09]  /*04b0*/  IADD3 R15, PT, PT, -R2, RZ, RZ ;  /* 0x000000ff020f7210 */ /* 0x000fd20007ffe1ff */
.L_x_58:
[----:B-1----:R-:W1:Y:S01]  /*04c0*/  LDC R3, c[0x0][0x398] ;  /* 0x0000e600ff037b82 */ /* 0x002e620000000800 */
[----:B------:R-:W-:Y:S01]  /*04d0*/  BSSY.RECONVERGENT B0, `(.L_x_53) ;  /* 0x0000069000007945 */ /* 0x000fe20003800200 */
[----:B-1----:R-:W-:Y:S01]  /*04e0*/  IMAD R17, R10, R3, UR4 ;  /* 0x000000040a117e24 */ /* 0x002fe2000f8e0203 */
[----:B------:R-:W-:-:S04]  /*04f0*/  UIADD3 UR4, UPT, UPT, UR4, 0x1, URZ ;  /* 0x0000000104047890 */ /* 0x000fc8000fffe0ff */
[----:B------:R-:W-:Y:S02]  /*0500*/  ISETP.GE.AND P3, PT, R17, R0, PT ;  /* 0x000000001100720c */ /* 0x000fe40003f66270 */
[----:B------:R-:W-:-:S11]  /*0510*/  ISETP.NE.AND P2, PT, R3, UR4, PT ;  /* 0x0000000403007c0c */ /* 0x000fd6000bf45270 */
[----:B------:R-:W-:Y:S05]  /*0520*/  @P3 BRA `(.L_x_54) ;  /* 0x00000004008c3947 */ /* 0x000fea0003800000 */
[----:B------:R-:W1:Y:S01]  /*0530*/  LDCU UR5, c[0x0][0x394] ;  /* 0x00007280ff0577ac */ /* 0x000e620008000800 */
[----:B------:R-:W-:Y:S01]  /*0540*/  HFMA2 R16, -RZ, RZ, 0, 0 ;  /* 0x00000000ff107431 */ /* 0x000fe200000001ff */
[----:B------:R-:W-:Y:S01]  /*0550*/  MOV R21, R14 ;  /* 0x0000000e00157202 */ /* 0x000fe20000000f00 */
[----:B-1----:R-:W-:-:S07]  /*0560*/  VIADD R19, R17, UR5 ;  /* 0x0000000511137c36 */ /* 0x002fce0008000000 */
.L_x_57:
        /* <DEDUP_REMOVED lines=8> */
[----:B------:R-:W-:Y:S02]  /*05f0*/  MOV R2, R15 ;  /* 0x0000000f00027202 */ /* 0x000fe40000000f00 */
[----:B------:R-:W-:-:S07]  /*0600*/  MOV R18, R14 ;  /* 0x0000000e00127202 */ /* 0x000fce0000000f00 */
.L_x_56:
        /* <DEDUP_REMOVED lines=20> */
[----:B---3--:R-:W-:-:S02]  /*0750*/  FADD R27, R26, R25 ;  /* 0x000000191a1b7221 */ /* 0x008fc40000000000 */
[----:B------:R-:W3:Y:S02]  /*0760*/  LDG.E R25, desc[UR6][R6.64+0x30] ;  /* 0x0000300606197981 */ /* 0x000ee4000c1e1900 */
[----:B------:R-:W-:Y:S02]  /*0770*/  FADD R27, R27, R8 ;  /* 0x000000081b1b7221 */ /* 0x000fe40000000000 */
[----:B------:R-:W3:Y:S02]  /*0780*/  LDG.E R8, desc[UR6][R6.64+0x34] ;  /* 0x0000340606087981 */ /* 0x000ee4000c1e1900 */
[----:B----4-:R-:W-:Y:S02]  /*0790*/  FADD R27, R27, R16 ;  /* 0x000000101b1b7221 */ /* 0x010fe40000000000 */
[----:B------:R-:W4:Y:S04]  /*07a0*/  LDG.E R16, desc[UR6][R6.64+0x38] ;  /* 0x0000380606107981 */ /* 0x000f28000c1e1900 */
[----:B------:R-:W4:Y:S01]  /*07b0*/  LDG.E R26, desc[UR6][R6.64+0x3c] ;  /* 0x00003c06061a7981 */ /* 0x000f22000c1e1900 */
[----:B--2---:R-:W-:Y:S01]  /*07c0*/  FADD R27, R27, R20 ;  /* 0x000000141b1b7221 */ /* 0x004fe20000000000 */
[----:B------:R-:W-:-:S03]  /*07d0*/  VIADD R2, R2, 0x10 ;  /* 0x0000001002027836 */ /* 0x000fc60000000000 */
[----:B-----5:R-:W-:Y:S02]  /*07e0*/  FADD R27, R27, R22 ;  /* 0x000000161b1b7221 */ /* 0x020fe40000000000 */
[----:B------:R-:W-:Y:S02]  /*07f0*/  ISETP.NE.AND P3, PT, R2, RZ, PT ;  /* 0x000000ff0200720c */ /* 0x000fe40003f65270 */
[----:B------:R-:W-:Y:S01]  /*0800*/  FADD R24, R27, R24 ;  /* 0x000000181b187221 */ /* 0x000fe20000000000 */
[----:B------:R-:W-:Y:S02]  /*0810*/  IADD3 R18, PT, PT, R18, 0x10, RZ ;  /* 0x0000001012127810 */ /* 0x000fe40007ffe0ff */
[----:B------:R-:W-:Y:S01]  /*0820*/  IADD3 R9, PT, PT, R9, 0x10, RZ ;  /* 0x0000001009097810 */ /* 0x000fe20007ffe0ff */
[----:B---3--:R-:W-:-:S04]  /*0830*/  FADD R25, R24, R25 ;  /* 0x0000001918197221 */ /* 0x008fc80000000000 */
[----:B------:R-:W-:-:S04]  /*0840*/  FADD R25, R25, R8 ;  /* 0x0000000819197221 */ /* 0x000fc80000000000 */
[----:B----4-:R-:W-:-:S04]  /*0850*/  FADD R25, R25, R16 ;  /* 0x0000001019197221 */ /* 0x010fc80000000000 */
[----:B------:R-:W-:Y:S01]  /*0860*/  FADD R16, R25, R26 ;  /* 0x0000001a19107221 */ /* 0x000fe20000000000 */
[----:B------:R-:W-:Y:S06]  /*0870*/  @P3 BRA `(.L_x_56) ;  /* 0xfffffffc00643947 */ /* 0x000fec000383ffff */
.L_x_55:
[----:B------:R-:W-:-:S05]  /*0880*/  @P0 IADD3 R9, PT, PT, R23, R18, RZ ;  /* 0x0000001217090210 */ /* 0x000fca0007ffe0ff */
[----:B--2---:R-:W-:-:S05]  /*0890*/  @P0 IMAD.WIDE R8, R9, 0x4, R4 ;  /* 0x0000000409080825 */ /* 0x004fca00078e0204 */
[----:B0-----:R-:W2:Y:S04]  /*08a0*/  @P0 LDG.E R25, desc[UR6][R8.64] ;  /* 0x0000000608190981 */ /* 0x001ea8000c1e1900 */
[----:B------:R-:W3:Y:S04]  /*08b0*/  @P0 LDG.E R26, desc[UR6][R8.64+0x4] ;  /* 0x00000406081a0981 */ /* 0x000ee8000c1e1900 */
[----:B------:R-:W4:Y:S01]  /*08c0*/  @P0 LDG.E R22, desc[UR6][R8.64+0x8] ;  /* 0x0000080608160981 */ /* 0x000f22000c1e1900 */
[----:B------:R-:W-:-:S03]  /*08d0*/  @P0 IADD3 R18, PT, PT, R18, 0x8, RZ ;  /* 0x0000000812120810 */ /* 0x000fc60007ffe0ff */
[----:B------:R-:W5:Y:S02]  /*08e0*/  @P0 LDG.E R2, desc[UR6][R8.64+0xc] ;  /* 0x00000c0608020981 */ /* 0x000f64000c1e1900 */
[----:B------:R-:W-:Y:S02]  /*08f0*/  @P1 IMAD.IADD R7, R23, 0x1, R18 ;  /* 0x0000000117071824 */ /* 0x000fe400078e0212 */
        /* <DEDUP_REMOVED lines=35> */
[----:B------:R-:W-:-:S05]  /*0b30*/  IADD3 R17, PT, PT, R13, R17, RZ ;  /* 0x000000110d117210 */ /* 0x000fca0007ffe0ff */
[----:B0-----:R-:W-:-:S05]  /*0b40*/  IMAD.WIDE R2, R17, 0x4, R2 ;  /* 0x0000000411027825 */ /* 0x001fca00078e0202 */
[----:B------:R1:W-:Y:S02]  /*0b50*/  STG.E desc[UR6][R2.64], R16 ;  /* 0x0000001002007986 */ /* 0x0003e4000c101906 */
.L_x_54:
[----:B0-----:R-:W-:Y:S05]  /*0b60*/  BSYNC.RECONVERGENT B0 ;  /* 0x0000000000007941 */ /* 0x001fea0003800200 */
.L_x_53:
[----:B------:R-:W-:Y:S05]  /*0b70*/  @P2 BRA `(.L_x_58) ;  /* 0xfffffff800502947 */ /* 0x000fea000383ffff */
[----:B------:R-:W-:Y:S05]  /*0b80*/  EXIT ;  /* 0x000000000000794d */ /* 0x000fea0003800000 */
.L_x_59:
        /* <DEDUP_REMOVED lines=15> */
.L_x_63:


//--------------------- .nv.shared._Z16kern_d_conflictsPKfPfiii --------------------------
	.section	.nv.shared._Z16kern_d_conflictsPKfPfiii,"aw",@nobits
	.sectionflags	@""
	.align	16
	.zero		1024


//--------------------- .nv.shared.reserved.0     --------------------------
	.section	.nv.shared.reserved.0,"aw",@nobits
	.weak		__nv_reservedSMEM_offset_0_alias
	.size		__nv_reservedSMEM_offset_0_alias, 0, 64
	.other		__nv_reservedSMEM_offset_0_alias,@"STO_CUDA_RESERVED_SHARED STV_DEFAULT"
__nv_reservedSMEM_offset_0_alias:
	.zero		0
	.zero		64


//--------------------- .nv.shared._Z13kern_c_sharedPKfPfiii --------------------------
	.section	.nv.shared._Z13kern_c_sharedPKfPfiii,"aw",@nobits
	.sectionflags	@""
	.align	16
	.zero		1024


//--------------------- .nv.shared._Z18kern_b_uncoalescedPKfPfiii --------------------------
	.section	.nv.shared._Z18kern_b_uncoalescedPKfPfiii,"aw",@nobits
	.sectionflags	@""
	.align	16
	.zero		1024


//--------------------- .nv.shared._Z16kern_a_coalescedPKfPfiii --------------------------
	.section	.nv.shared._Z16kern_a_coalescedPKfPfiii,"aw",@nobits
	.sectionflags	@""
	.align	16
	.zero		1024


//--------------------- .nv.constant0._Z16kern_d_conflictsPKfPfiii --------------------------
	.section	.nv.constant0._Z16kern_d_conflictsPKfPfiii,"a",@progbits
	.sectionflags	@""
	.align	4
.nv.constant0._Z16kern_d_conflictsPKfPfiii:
	.zero		924


//--------------------- .nv.constant0._Z13kern_c_sharedPKfPfiii --------------------------
	.section	.nv.constant0._Z13kern_c_sharedPKfPfiii,"a",@progbits
	.sectionflags	@""
	.align	4
.nv.constant0._Z13kern_c_sharedPKfPfiii:
	.zero		924


//--------------------- .nv.constant0._Z18kern_b_uncoalescedPKfPfiii --------------------------
	.section	.nv.constant0._Z18kern_b_uncoalescedPKfPfiii,"a",@progbits
	.sectionflags	@""
	.align	4
.nv.constant0._Z18kern_b_uncoalescedPKfPfiii:
	.zero		924


//--------------------- .nv.constant0._Z16kern_a_coalescedPKfPfiii --------------------------
	.section	.nv.constant0._Z16kern_a_coalescedPKfPfiii,"a",@progbits
	.sectionflags	@""
	.align	4
.nv.constant0._Z16kern_a_coalescedPKfPfiii:
	.zero		924


//--------------------- SYMBOLS --------------------------

	.type		.nv.reservedSmem.offset0,@object
	.size		.nv.reservedSmem.offset0,0x4
	.type		.nv.reservedSmem.cap,@object
	.size		.nv.reservedSmem.cap,0x4
